	.target	sm_100a

	.elftype	@"ET_EXEC"


//--------------------- .note.nv.tkinfo           --------------------------
	.section	.note.nv.tkinfo,"",@"SHT_NOTE"
	.sectionflags	@"SHF_NOTE_NV_TKINFO"
	.tkinfo
        /*0018*/ 	.word	0x00000002
        /*0030*/ 	.string	""
        /*0030*/ 	.string	"ptxas"
        /*0030*/ 	.string	"Cuda compilation tools, release 13.0, V13.0.88"
        /*0030*/ 	.string	"Build cuda_13.0.r13.0/compiler.36424714_0"
        /*0030*/ 	.string	"-arch sm_100a -m 64 "



//--------------------- .note.nv.cuinfo           --------------------------
	.section	.note.nv.cuinfo,"",@"SHT_NOTE"
	.sectionflags	@"SHF_NOTE_NV_CUINFO"
        /*0018*/ 	.short	0x0002
        /*001a*/ 	.short	0x0064
        /*001c*/ 	.short	0x0082
	.zero		2


//--------------------- .nv.info                  --------------------------
	.section	.nv.info,"",@"SHT_CUDA_INFO"
	.align	4


	//----- nvinfo : EIATTR_REGCOUNT
	.align		4
        /*0000*/ 	.byte	0x04, 0x2f
        /*0002*/ 	.short	(.L_20 - .L_19)
	.align		4
.L_19:
        /*0004*/ 	.word	index@(_ZN7cutlass13device_kernelINS_4gemm6kernel13GemmUniversalIN4cute5tupleIJiiiiEEENS1_10collective13CollectiveMmaINS1_35MainloopSm100TmaUmmaWarpSpecializedILi4ELi2ELi4ENS5_IJNS4_1CILi1EEESB_SB_EEEEENS5_IJNSA_ILi64EEENSA_ILi256EEENSA_ILi32EEEEEEaNS5_IJlSB_lEEEaSI_NS4_8TiledMMAINS4_8MMA_AtomIJNS4_15SM100_MMA_S8_SSIaaiLi64ELi256ELNS4_4UMMA5MajorE0ELSN_0ELNSM_8SaturateE0EEEEEENS4_6LayoutISC_NS5_IJNSA_ILi0EEESS_SS_EEEEENS5_IJNS4_10UnderscoreESV_SV_EEEEENS4_13SM90_TMA_LOADENS4_14ComposedLayoutINS4_7SwizzleILi1ELi4ELi3EEENS4_18smem_ptr_flag_bitsILi8EEENSR_INS5_IJNSA_ILi8EEESG_EEENS5_IJSG_SB_EEEEEEEvNS4_8identityESY_S18_vS19_EENS_8epilogue10collective18CollectiveEpilogueINS1B_23Sm100TmaWarpSpecializedILi4ELi2ELi32ELb0ELb0EEEJSH_NS5_IJNSR_ISE_SB_EES1G_EEEaSI_aSI_NS1B_6fusion15FusionCallbacksIS1F_NS1I_17LinearCombinationIaiaiLNS_15FloatRoundStyleE2EEESH_S1H_JEEENS4_5SM1004TMEM4LOAD26SM100_TMEM_LOAD_16dp32b32xESY_NSZ_INS10_ILi2ELi4ELi3EEES13_NSR_INS5_IJS14_SE_EEENS5_IJSE_SB_EEEEEEENS4_39AutoVectorizingCopyWithAssumedAlignmentILi128EEENS4_14SM90_TMA_STOREES1W_S1Y_S1Y_EEEvvEEEEvNT_6ParamsE)
        /*0008*/ 	.word	0x0000007a


	//----- nvinfo : EIATTR_FRAME_SIZE
	.align		4
.L_20:
        /*000c*/ 	.byte	0x04, 0x11
        /*000e*/ 	.short	(.L_22 - .L_21)
	.align		4
.L_21:
        /*0010*/ 	.word	index@($__internal_2_$__cuda_sm10x_tcgen05_guardrail_trap_unallocated_columns_being_dealloced)
        /*0014*/ 	.word	0x00000000


	//----- nvinfo : EIATTR_FRAME_SIZE
	.align		4
.L_22:
        /*0018*/ 	.byte	0x04, 0x11
        /*001a*/ 	.short	(.L_24 - .L_23)
	.align		4
.L_23:
        /*001c*/ 	.word	index@($__internal_1_$__cuda_sm10x_tcgen05_guardrail_trap_phase_invalid_during_alloc)
        /*0020*/ 	.word	0x00000000


	//----- nvinfo : EIATTR_FRAME_SIZE
	.align		4
.L_24:
        /*0024*/ 	.byte	0x04, 0x11
        /*0026*/ 	.short	(.L_26 - .L_25)
	.align		4
.L_25:
        /*0028*/ 	.word	index@($__internal_0_$__cuda_sm10x_tcgen05_guardrail_trap_col_being_dealloced_not_returned_by_alloc)
        /*002c*/ 	.word	0x00000000


	//----- nvinfo : EIATTR_FRAME_SIZE
	.align		4
.L_26:
        /*0030*/ 	.byte	0x04, 0x11
        /*0032*/ 	.short	(.L_28 - .L_27)
	.align		4
.L_27:
        /*0034*/ 	.word	index@(_ZN7cutlass13device_kernelINS_4gemm6kernel13GemmUniversalIN4cute5tupleIJiiiiEEENS1_10collective13CollectiveMmaINS1_35MainloopSm100TmaUmmaWarpSpecializedILi4ELi2ELi4ENS5_IJNS4_1CILi1EEESB_SB_EEEEENS5_IJNSA_ILi64EEENSA_ILi256EEENSA_ILi32EEEEEEaNS5_IJlSB_lEEEaSI_NS4_8TiledMMAINS4_8MMA_AtomIJNS4_15SM100_MMA_S8_SSIaaiLi64ELi256ELNS4_4UMMA5MajorE0ELSN_0ELNSM_8SaturateE0EEEEEENS4_6LayoutISC_NS5_IJNSA_ILi0EEESS_SS_EEEEENS5_IJNS4_10UnderscoreESV_SV_EEEEENS4_13SM90_TMA_LOADENS4_14ComposedLayoutINS4_7SwizzleILi1ELi4ELi3EEENS4_18smem_ptr_flag_bitsILi8EEENSR_INS5_IJNSA_ILi8EEESG_EEENS5_IJSG_SB_EEEEEEEvNS4_8identityESY_S18_vS19_EENS_8epilogue10collective18CollectiveEpilogueINS1B_23Sm100TmaWarpSpecializedILi4ELi2ELi32ELb0ELb0EEEJSH_NS5_IJNSR_ISE_SB_EES1G_EEEaSI_aSI_NS1B_6fusion15FusionCallbacksIS1F_NS1I_17LinearCombinationIaiaiLNS_15FloatRoundStyleE2EEESH_S1H_JEEENS4_5SM1004TMEM4LOAD26SM100_TMEM_LOAD_16dp32b32xESY_NSZ_INS10_ILi2ELi4ELi3EEES13_NSR_INS5_IJS14_SE_EEENS5_IJSE_SB_EEEEEEENS4_39AutoVectorizingCopyWithAssumedAlignmentILi128EEENS4_14SM90_TMA_STOREES1W_S1Y_S1Y_EEEvvEEEEvNT_6ParamsE)
        /*0038*/ 	.word	0x00000000


	//----- nvinfo : EIATTR_MIN_STACK_SIZE
	.align		4
.L_28:
        /*003c*/ 	.byte	0x04, 0x12
        /*003e*/ 	.short	(.L_30 - .L_29)
	.align		4
.L_29:
        /*0040*/ 	.word	index@(_ZN7cutlass13device_kernelINS_4gemm6kernel13GemmUniversalIN4cute5tupleIJiiiiEEENS1_10collective13CollectiveMmaINS1_35MainloopSm100TmaUmmaWarpSpecializedILi4ELi2ELi4ENS5_IJNS4_1CILi1EEESB_SB_EEEEENS5_IJNSA_ILi64EEENSA_ILi256EEENSA_ILi32EEEEEEaNS5_IJlSB_lEEEaSI_NS4_8TiledMMAINS4_8MMA_AtomIJNS4_15SM100_MMA_S8_SSIaaiLi64ELi256ELNS4_4UMMA5MajorE0ELSN_0ELNSM_8SaturateE0EEEEEENS4_6LayoutISC_NS5_IJNSA_ILi0EEESS_SS_EEEEENS5_IJNS4_10UnderscoreESV_SV_EEEEENS4_13SM90_TMA_LOADENS4_14ComposedLayoutINS4_7SwizzleILi1ELi4ELi3EEENS4_18smem_ptr_flag_bitsILi8EEENSR_INS5_IJNSA_ILi8EEESG_EEENS5_IJSG_SB_EEEEEEEvNS4_8identityESY_S18_vS19_EENS_8epilogue10collective18CollectiveEpilogueINS1B_23Sm100TmaWarpSpecializedILi4ELi2ELi32ELb0ELb0EEEJSH_NS5_IJNSR_ISE_SB_EES1G_EEEaSI_aSI_NS1B_6fusion15FusionCallbacksIS1F_NS1I_17LinearCombinationIaiaiLNS_15FloatRoundStyleE2EEESH_S1H_JEEENS4_5SM1004TMEM4LOAD26SM100_TMEM_LOAD_16dp32b32xESY_NSZ_INS10_ILi2ELi4ELi3EEES13_NSR_INS5_IJS14_SE_EEENS5_IJSE_SB_EEEEEEENS4_39AutoVectorizingCopyWithAssumedAlignmentILi128EEENS4_14SM90_TMA_STOREES1W_S1Y_S1Y_EEEvvEEEEvNT_6ParamsE)
        /*0044*/ 	.word	0x00000000
.L_30:


//--------------------- .nv.compat                --------------------------
	.section	.nv.compat,"",@"SHT_CUDA_COMPAT_INFO"
	.align	4
        /*0000*/ 	.byte	0x02, 0x09, 0x01, 0x00, 0x02, 0x02, 0x03, 0x00, 0x02, 0x05, 0x06, 0x00, 0x03, 0x07, 0x01, 0x01
        /*0010*/ 	.byte	0x02, 0x03, 0x01, 0x00, 0x02, 0x06, 0x01, 0x00, 0x04, 0x0b, 0x08, 0x00, 0x01, 0x00, 0x00, 0x00
        /*0020*/ 	.byte	0x00, 0x00, 0x00, 0x00


//--------------------- .nv.info._ZN7cutlass13device_kernelINS_4gemm6kernel13GemmUniversalIN4cute5tupleIJiiiiEEENS1_10collective13CollectiveMmaINS1_35MainloopSm100TmaUmmaWarpSpecializedILi4ELi2ELi4ENS5_IJNS4_1CILi1EEESB_SB_EEEEENS5_IJNSA_ILi64EEENSA_ILi256EEENSA_ILi32EEEEEEaNS5_IJlSB_lEEEaSI_NS4_8TiledMMAINS4_8MMA_AtomIJNS4_15SM100_MMA_S8_SSIaaiLi64ELi256ELNS4_4UMMA5MajorE0ELSN_0ELNSM_8SaturateE0EEEEEENS4_6LayoutISC_NS5_IJNSA_ILi0EEESS_SS_EEEEENS5_IJNS4_10UnderscoreESV_SV_EEEEENS4_13SM90_TMA_LOADENS4_14ComposedLayoutINS4_7SwizzleILi1ELi4ELi3EEENS4_18smem_ptr_flag_bitsILi8EEENSR_INS5_IJNSA_ILi8EEESG_EEENS5_IJSG_SB_EEEEEEEvNS4_8identityESY_S18_vS19_EENS_8epilogue10collective18CollectiveEpilogueINS1B_23Sm100TmaWarpSpecializedILi4ELi2ELi32ELb0ELb0EEEJSH_NS5_IJNSR_ISE_SB_EES1G_EEEaSI_aSI_NS1B_6fusion15FusionCallbacksIS1F_NS1I_17LinearCombinationIaiaiLNS_15FloatRoundStyleE2EEESH_S1H_JEEENS4_5SM1004TMEM4LOAD26SM100_TMEM_LOAD_16dp32b32xESY_NSZ_INS10_ILi2ELi4ELi3EEES13_NSR_INS5_IJS14_SE_EEENS5_IJSE_SB_EEEEEEENS4_39AutoVectorizingCopyWithAssumedAlignmentILi128EEENS4_14SM90_TMA_STOREES1W_S1Y_S1Y_EEEvvEEEEvNT_6ParamsE --------------------------
	.section	.nv.info._ZN7cutlass13device_kernelINS_4gemm6kernel13GemmUniversalIN4cute5tupleIJiiiiEEENS1_10collective13CollectiveMmaINS1_35MainloopSm100TmaUmmaWarpSpecializedILi4ELi2ELi4ENS5_IJNS4_1CILi1EEESB_SB_EEEEENS5_IJNSA_ILi64EEENSA_ILi256EEENSA_ILi32EEEEEEaNS5_IJlSB_lEEEaSI_NS4_8TiledMMAINS4_8MMA_AtomIJNS4_15SM100_MMA_S8_SSIaaiLi64ELi256ELNS4_4UMMA5MajorE0ELSN_0ELNSM_8SaturateE0EEEEEENS4_6LayoutISC_NS5_IJNSA_ILi0EEESS_SS_EEEEENS5_IJNS4_10UnderscoreESV_SV_EEEEENS4_13SM90_TMA_LOADENS4_14ComposedLayoutINS4_7SwizzleILi1ELi4ELi3EEENS4_18smem_ptr_flag_bitsILi8EEENSR_INS5_IJNSA_ILi8EEESG_EEENS5_IJSG_SB_EEEEEEEvNS4_8identityESY_S18_vS19_EENS_8epilogue10collective18CollectiveEpilogueINS1B_23Sm100TmaWarpSpecializedILi4ELi2ELi32ELb0ELb0EEEJSH_NS5_IJNSR_ISE_SB_EES1G_EEEaSI_aSI_NS1B_6fusion15FusionCallbacksIS1F_NS1I_17LinearCombinationIaiaiLNS_15FloatRoundStyleE2EEESH_S1H_JEEENS4_5SM1004TMEM4LOAD26SM100_TMEM_LOAD_16dp32b32xESY_NSZ_INS10_ILi2ELi4ELi3EEES13_NSR_INS5_IJS14_SE_EEENS5_IJSE_SB_EEEEEEENS4_39AutoVectorizingCopyWithAssumedAlignmentILi128EEENS4_14SM90_TMA_STOREES1W_S1Y_S1Y_EEEvvEEEEvNT_6ParamsE,"",@"SHT_CUDA_INFO"
	.sectionflags	@""
	.align	4


	//----- nvinfo : EIATTR_CUDA_API_VERSION
	.align		4
        /*0000*/ 	.byte	0x04, 0x37
        /*0002*/ 	.short	(.L_32 - .L_31)
.L_31:
        /*0004*/ 	.word	0x00000082


	//----- nvinfo : EIATTR_KPARAM_INFO
	.align		4
.L_32:
        /*0008*/ 	.byte	0x04, 0x17
        /*000a*/ 	.short	(.L_34 - .L_33)
.L_33:
        /*000c*/ 	.word	0x00000000
        /*0010*/ 	.short	0x0000
        /*0012*/ 	.short	0x0000
        /*0014*/ 	.byte	0x00, 0xf0, 0x01, 0x20


	//----- nvinfo : EIATTR_AT_ENTRY_FRAGMENTS
	.align		4
.L_34:
        /*0018*/ 	.byte	0x04, 0x4f
        /*001a*/ 	.short	(.L_36 - .L_35)


	//   ....[0]....
.L_35:
        /*001c*/ 	.word	0x00000006


	//----- nvinfo : EIATTR_RESERVED_SMEM_USED
	.align		4
.L_36:
        /*0020*/ 	.byte	0x01, 0x41
	.zero		2


	//----- nvinfo : EIATTR_SPARSE_MMA_MASK
	.align		4
        /*0024*/ 	.byte	0x03, 0x50
        /*0026*/ 	.short	0x0000


	//----- nvinfo : EIATTR_TCGEN05_1CTA_USED
	.align		4
        /*0028*/ 	.byte	0x01, 0x51
	.zero		2


	//----- nvinfo : EIATTR_MAXREG_COUNT
	.align		4
        /*002c*/ 	.byte	0x03, 0x1b
        /*002e*/ 	.short	0x00ff


	//----- nvinfo : EIATTR_NUM_BARRIERS
	.align		4
        /*0030*/ 	.byte	0x02, 0x4c
        /*0032*/ 	.byte	0x07
	.zero		1


	//----- nvinfo : EIATTR_EXTERNS
	.align		4
        /*0034*/ 	.byte	0x04, 0x0f
        /*0036*/ 	.short	(.L_38 - .L_37)


	//   ....[0]....
	.align		4
.L_37:
        /*0038*/ 	.word	index@(__assertfail)


	//----- nvinfo : EIATTR_MERCURY_ISA_VERSION
	.align		4
.L_38:
        /*003c*/ 	.byte	0x03, 0x5f
        /*003e*/ 	.short	0x0101


	//----- nvinfo : EIATTR_INT_WARP_WIDE_INSTR_OFFSETS
	.align		4
        /*0040*/ 	.byte	0x04, 0x31
        /*0042*/ 	.short	(.L_40 - .L_39)


	//   ....[0]....
.L_39:
        /*0044*/ 	.word	0x00001de0


	//   ....[1]....
        /*0048*/ 	.word	0x00003740


	//   ....[2]....
        /*004c*/ 	.word	0x00003760


	//   ....[3]....
        /*0050*/ 	.word	0x00003790


	//   ....[4]....
        /*0054*/ 	.word	0x000040d0


	//   ....[5]....
        /*0058*/ 	.word	0x00004140


	//   ....[6]....
        /*005c*/ 	.word	0x00004220


	//   ....[7]....
        /*0060*/ 	.word	0x000042a0


	//   ....[8]....
        /*0064*/ 	.word	0x000043b0


	//   ....[9]....
        /*0068*/ 	.word	0x00004440


	//   ....[10]....
        /*006c*/ 	.word	0x00004620


	//   ....[11]....
        /*0070*/ 	.word	0x00004780


	//----- nvinfo : EIATTR_COOP_GROUP_MASK_REGIDS
	.align		4
.L_40:
        /*0074*/ 	.byte	0x04, 0x29
        /*0076*/ 	.short	(.L_42 - .L_41)


	//   ....[0]....
.L_41:
        /*0078*/ 	.word	0xffffffff


	//   ....[1]....
        /*007c*/ 	.word	0xffffffff


	//   ....[2]....
        /*0080*/ 	.word	0xffffffff


	//   ....[3]....
        /*0084*/ 	.word	0xffffffff


	//   ....[4]....
        /*0088*/ 	.word	0xffffffff


	//   ....[5]....
        /*008c*/ 	.word	0xffffffff


	//   ....[6]....
        /*0090*/ 	.word	0xffffffff


	//   ....[7]....
        /*0094*/ 	.word	0xffffffff


	//   ....[8]....
        /*0098*/ 	.word	0xffffffff


	//   ....[9]....
        /*009c*/ 	.word	0xffffffff


	//   ....[10]....
        /*00a0*/ 	.word	0xffffffff


	//   ....[11]....
        /*00a4*/ 	.word	0xffffffff


	//   ....[12]....
        /*00a8*/ 	.word	0xffffffff


	//----- nvinfo : EIATTR_COOP_GROUP_INSTR_OFFSETS
	.align		4
.L_42:
        /*00ac*/ 	.byte	0x04, 0x28
        /*00ae*/ 	.short	(.L_44 - .L_43)


	//   ....[0]....
.L_43:
        /*00b0*/ 	.word	0x00000090


	//   ....[1]....
        /*00b4*/ 	.word	0x000004d0


	//   ....[2]....
        /*00b8*/ 	.word	0x00000640


	//   ....[3]....
        /*00bc*/ 	.word	0x000007e0


	//   ....[4]....
        /*00c0*/ 	.word	0x000008e0


	//   ....[5]....
        /*00c4*/ 	.word	0x00000a50


	//   ....[6]....
        /*00c8*/ 	.word	0x00000bf0


	//   ....[7]....
        /*00cc*/ 	.word	0x00001cc0


	//   ....[8]....
        /*00d0*/ 	.word	0x00002aa0


	//   ....[9]....
        /*00d4*/ 	.word	0x00002cb0


	//   ....[10]....
        /*00d8*/ 	.word	0x00002ce0


	//   ....[11]....
        /*00dc*/ 	.word	0x00003620


	//   ....[12]....
        /*00e0*/ 	.word	0x00003850


	//----- nvinfo : EIATTR_VRC_CTA_INIT_COUNT
	.align		4
.L_44:
        /*00e4*/ 	.byte	0x02, 0x4a
        /*00e6*/ 	.byte	0x80
	.zero		1


	//----- nvinfo : EIATTR_SYSCALL_OFFSETS
	.align		4
        /*00e8*/ 	.byte	0x04, 0x46
        /*00ea*/ 	.short	(.L_46 - .L_45)


	//   ....[0]....
.L_45:
        /*00ec*/ 	.word	0x00005210


	//   ....[1]....
        /*00f0*/ 	.word	0x00005350


	//   ....[2]....
        /*00f4*/ 	.word	0x00005b50


	//   ....[3]....
        /*00f8*/ 	.word	0x00006900


	//   ....[4]....
        /*00fc*/ 	.word	0x00007640


	//   ....[5]....
        /*0100*/ 	.word	0x000083b0


	//----- nvinfo : EIATTR_MBARRIER_INSTR_OFFSETS
	.align		4
.L_46:
        /*0104*/ 	.byte	0x04, 0x39
        /*0106*/ 	.short	(.L_48 - .L_47)


	//   ....[0]....
.L_47:
        /*0108*/ 	.word	0x000005b0
        /*010c*/ 	.word	0x000000ff
        /*0110*/ 	.word	0x00000000
        /*0114*/ 	.short	0x0100
        /*0116*/ 	.byte	0x05
	.zero		1


	//   ....[1]....
        /*0118*/ 	.word	0x000005c0
        /*011c*/ 	.word	0x000000ff
        /*0120*/ 	.word	0x00000020
        /*0124*/ 	.short	0x0100
        /*0126*/ 	.byte	0x05
	.zero		1


	//   ....[2]....
        /*0128*/ 	.word	0x000005d0
        /*012c*/ 	.word	0x000000ff
        /*0130*/ 	.word	0x00000008
        /*0134*/ 	.short	0x0100
        /*0136*/ 	.byte	0x05
	.zero		1


	//   ....[3]....
        /*0138*/ 	.word	0x000005e0
        /*013c*/ 	.word	0x000000ff
        /*0140*/ 	.word	0x00000028
        /*0144*/ 	.short	0x0100
        /*0146*/ 	.byte	0x05
	.zero		1


	//   ....[4]....
        /*0148*/ 	.word	0x000005f0
        /*014c*/ 	.word	0x000000ff
        /*0150*/ 	.word	0x00000010
        /*0154*/ 	.short	0x0100
        /*0156*/ 	.byte	0x05
	.zero		1


	//   ....[5]....
        /*0158*/ 	.word	0x00000600
        /*015c*/ 	.word	0x000000ff
        /*0160*/ 	.word	0x00000030
        /*0164*/ 	.short	0x0100
        /*0166*/ 	.byte	0x05
	.zero		1


	//   ....[6]....
        /*0168*/ 	.word	0x00000610
        /*016c*/ 	.word	0x000000ff
        /*0170*/ 	.word	0x00000018
        /*0174*/ 	.short	0x0100
        /*0176*/ 	.byte	0x05
	.zero		1


	//   ....[7]....
        /*0178*/ 	.word	0x00000620
        /*017c*/ 	.word	0x000000ff
        /*0180*/ 	.word	0x00000038
        /*0184*/ 	.short	0x0100
        /*0186*/ 	.byte	0x05
	.zero		1


	//   ....[8]....
        /*0188*/ 	.word	0x00000750
        /*018c*/ 	.word	0x000000ff
        /*0190*/ 	.word	0x00000040
        /*0194*/ 	.short	0x0100
        /*0196*/ 	.byte	0x07
	.zero		1


	//   ....[9]....
        /*0198*/ 	.word	0x00000760
        /*019c*/ 	.word	0x000000ff
        /*01a0*/ 	.word	0x00000060
        /*01a4*/ 	.short	0x0100
        /*01a6*/ 	.byte	0x07
	.zero		1


	//   ....[10]....
        /*01a8*/ 	.word	0x00000770
        /*01ac*/ 	.word	0x000000ff
        /*01b0*/ 	.word	0x00000048
        /*01b4*/ 	.short	0x0100
        /*01b6*/ 	.byte	0x07
	.zero		1


	//   ....[11]....
        /*01b8*/ 	.word	0x00000780
        /*01bc*/ 	.word	0x000000ff
        /*01c0*/ 	.word	0x00000068
        /*01c4*/ 	.short	0x0100
        /*01c6*/ 	.byte	0x07
	.zero		1


	//   ....[12]....
        /*01c8*/ 	.word	0x00000790
        /*01cc*/ 	.word	0x000000ff
        /*01d0*/ 	.word	0x00000050
        /*01d4*/ 	.short	0x0100
        /*01d6*/ 	.byte	0x07
	.zero		1


	//   ....[13]....
        /*01d8*/ 	.word	0x000007a0
        /*01dc*/ 	.word	0x000000ff
        /*01e0*/ 	.word	0x00000070
        /*01e4*/ 	.short	0x0100
        /*01e6*/ 	.byte	0x07
	.zero		1


	//   ....[14]....
        /*01e8*/ 	.word	0x000007b0
        /*01ec*/ 	.word	0x000000ff
        /*01f0*/ 	.word	0x00000058
        /*01f4*/ 	.short	0x0100
        /*01f6*/ 	.byte	0x07
	.zero		1


	//   ....[15]....
        /*01f8*/ 	.word	0x000007c0
        /*01fc*/ 	.word	0x000000ff
        /*0200*/ 	.word	0x00000078
        /*0204*/ 	.short	0x0100
        /*0206*/ 	.byte	0x07
	.zero		1


	//   ....[16]....
        /*0208*/ 	.word	0x000008b0
        /*020c*/ 	.word	0x000000ff
        /*0210*/ 	.word	0x00000080
        /*0214*/ 	.short	0x0100
        /*0216*/ 	.byte	0x05
	.zero		1


	//   ....[17]....
        /*0218*/ 	.word	0x000008c0
        /*021c*/ 	.word	0x000000ff
        /*0220*/ 	.word	0x00000088
        /*0224*/ 	.short	0x0100
        /*0226*/ 	.byte	0x05
	.zero		1


	//   ....[18]....
        /*0228*/ 	.word	0x00000a00
        /*022c*/ 	.word	0x000000ff
        /*0230*/ 	.word	0x00000090
        /*0234*/ 	.short	0x0100
        /*0236*/ 	.byte	0x05
	.zero		1


	//   ....[19]....
        /*0238*/ 	.word	0x00000a10
        /*023c*/ 	.word	0x000000ff
        /*0240*/ 	.word	0x000000a0
        /*0244*/ 	.short	0x0100
        /*0246*/ 	.byte	0x05
	.zero		1


	//   ....[20]....
        /*0248*/ 	.word	0x00000a20
        /*024c*/ 	.word	0x000000ff
        /*0250*/ 	.word	0x00000098
        /*0254*/ 	.short	0x0100
        /*0256*/ 	.byte	0x05
	.zero		1


	//   ....[21]....
        /*0258*/ 	.word	0x00000a30
        /*025c*/ 	.word	0x000000ff
        /*0260*/ 	.word	0x000000a8
        /*0264*/ 	.short	0x0100
        /*0266*/ 	.byte	0x05
	.zero		1


	//   ....[22]....
        /*0268*/ 	.word	0x00000b60
        /*026c*/ 	.word	0x000000ff
        /*0270*/ 	.word	0x000000b0
        /*0274*/ 	.short	0x0100
        /*0276*/ 	.byte	0x07
	.zero		1


	//   ....[23]....
        /*0278*/ 	.word	0x00000b70
        /*027c*/ 	.word	0x000000ff
        /*0280*/ 	.word	0x000000d0
        /*0284*/ 	.short	0x0100
        /*0286*/ 	.byte	0x07
	.zero		1


	//   ....[24]....
        /*0288*/ 	.word	0x00000b80
        /*028c*/ 	.word	0x000000ff
        /*0290*/ 	.word	0x000000b8
        /*0294*/ 	.short	0x0100
        /*0296*/ 	.byte	0x07
	.zero		1


	//   ....[25]....
        /*0298*/ 	.word	0x00000b90
        /*029c*/ 	.word	0x000000ff
        /*02a0*/ 	.word	0x000000d8
        /*02a4*/ 	.short	0x0100
        /*02a6*/ 	.byte	0x07
	.zero		1


	//   ....[26]....
        /*02a8*/ 	.word	0x00000ba0
        /*02ac*/ 	.word	0x000000ff
        /*02b0*/ 	.word	0x000000c0
        /*02b4*/ 	.short	0x0100
        /*02b6*/ 	.byte	0x07
	.zero		1


	//   ....[27]....
        /*02b8*/ 	.word	0x00000bb0
        /*02bc*/ 	.word	0x000000ff
        /*02c0*/ 	.word	0x000000e0
        /*02c4*/ 	.short	0x0100
        /*02c6*/ 	.byte	0x07
	.zero		1


	//   ....[28]....
        /*02c8*/ 	.word	0x00000bc0
        /*02cc*/ 	.word	0x000000ff
        /*02d0*/ 	.word	0x000000c8
        /*02d4*/ 	.short	0x0100
        /*02d6*/ 	.byte	0x07
	.zero		1


	//   ....[29]....
        /*02d8*/ 	.word	0x00000bd0
        /*02dc*/ 	.word	0x000000ff
        /*02e0*/ 	.word	0x000000e8
        /*02e4*/ 	.short	0x0100
        /*02e6*/ 	.byte	0x07
	.zero		1


	//   ....[30]....
        /*02e8*/ 	.word	0x00000cc0
        /*02ec*/ 	.word	0x000000ff
        /*02f0*/ 	.word	0x000000f0
        /*02f4*/ 	.short	0x0100
        /*02f6*/ 	.byte	0x05
	.zero		1


	//   ....[31]....
        /*02f8*/ 	.word	0x00000cd0
        /*02fc*/ 	.word	0x000000ff
        /*0300*/ 	.word	0x00000100
        /*0304*/ 	.short	0x0100
        /*0306*/ 	.byte	0x05
	.zero		1


	//   ....[32]....
        /*0308*/ 	.word	0x00000ce0
        /*030c*/ 	.word	0x000000ff
        /*0310*/ 	.word	0x000000f8
        /*0314*/ 	.short	0x0100
        /*0316*/ 	.byte	0x05
	.zero		1


	//   ....[33]....
        /*0318*/ 	.word	0x00000cf0
        /*031c*/ 	.word	0x000000ff
        /*0320*/ 	.word	0x00000108
        /*0324*/ 	.short	0x0100
        /*0326*/ 	.byte	0x05
	.zero		1


	//   ....[34]....
        /*0328*/ 	.word	0x000015c0
        /*032c*/ 	.word	0x00000003
        /*0330*/ 	.word	0x00000100
        /*0334*/ 	.short	0x010a
        /*0336*/ 	.byte	0xff
	.zero		1


	//   ....[35]....
        /*0338*/ 	.word	0x000015f0
        /*033c*/ 	.word	0x00000003
        /*0340*/ 	.word	0x000000f0
        /*0344*/ 	.short	0x0101
        /*0346*/ 	.byte	0xff
	.zero		1


	//   ....[36]....
        /*0348*/ 	.word	0x000016c0
        /*034c*/ 	.word	0x000000ff
        /*0350*/ 	.word	0x00000020
        /*0354*/ 	.short	0x010a
        /*0356*/ 	.byte	0x08
	.zero		1


	//   ....[37]....
        /*0358*/ 	.word	0x00001760
        /*035c*/ 	.word	0x000000ff
        /*0360*/ 	.word	0x00000020
        /*0364*/ 	.short	0x010a
        /*0366*/ 	.byte	0x21
	.zero		1


	//   ....[38]....
        /*0368*/ 	.word	0x000018b0
        /*036c*/ 	.word	0x000000ff
        /*0370*/ 	.word	0x00000020
        /*0374*/ 	.short	0x010a
        /*0376*/ 	.byte	0x08
	.zero		1


	//   ....[39]....
        /*0378*/ 	.word	0x000019c0
        /*037c*/ 	.word	0x000000ff
        /*0380*/ 	.word	0x00000088
        /*0384*/ 	.short	0x0101
        /*0386*/ 	.byte	0x04
	.zero		1


	//   ....[40]....
        /*0388*/ 	.word	0x000019e0
        /*038c*/ 	.word	0x000000ff
        /*0390*/ 	.word	0x00000020
        /*0394*/ 	.short	0x010a
        /*0396*/ 	.byte	0x08
	.zero		1


	//   ....[41]....
        /*0398*/ 	.word	0x00001a60
        /*039c*/ 	.word	0x000000ff
        /*03a0*/ 	.word	0x00000020
        /*03a4*/ 	.short	0x010a
        /*03a6*/ 	.byte	0x11
	.zero		1


	//   ....[42]....
        /*03a8*/ 	.word	0x00001bb0
        /*03ac*/ 	.word	0x000000ff
        /*03b0*/ 	.word	0x00000020
        /*03b4*/ 	.short	0x010a
        /*03b6*/ 	.byte	0x08
	.zero		1


	//   ....[43]....
        /*03b8*/ 	.word	0x00001cf0
        /*03bc*/ 	.word	0x00000002
        /*03c0*/ 	.word	0x00000090
        /*03c4*/ 	.short	0x010a
        /*03c6*/ 	.byte	0xff
	.zero		1


	//   ....[44]....
        /*03c8*/ 	.word	0x00001db0
        /*03cc*/ 	.word	0x00000002
        /*03d0*/ 	.word	0x00000000
        /*03d4*/ 	.short	0x0101
        /*03d6*/ 	.byte	0xff
	.zero		1


	//   ....[45]....
        /*03d8*/ 	.word	0x00002310
        /*03dc*/ 	.word	0x000000ff
        /*03e0*/ 	.word	0x00000000
        /*03e4*/ 	.short	0x010a
        /*03e6*/ 	.byte	0x05
	.zero		1


	//   ....[46]....
        /*03e8*/ 	.word	0x000023a0
        /*03ec*/ 	.word	0x000000ff
        /*03f0*/ 	.word	0x00000000
        /*03f4*/ 	.short	0x010a
        /*03f6*/ 	.byte	0x05
	.zero		1


	//   ....[47]....
        /*03f8*/ 	.word	0x00002430
        /*03fc*/ 	.word	0x000000ff
        /*0400*/ 	.word	0x00000000
        /*0404*/ 	.short	0x010a
        /*0406*/ 	.byte	0x05
	.zero		1


	//   ....[48]....
        /*0408*/ 	.word	0x000024d0
        /*040c*/ 	.word	0x00000000
        /*0410*/ 	.word	0x00000000
        /*0414*/ 	.short	0x010a
        /*0416*/ 	.byte	0xff
	.zero		1


	//   ....[49]....
        /*0418*/ 	.word	0x000025f0
        /*041c*/ 	.word	0x00000000
        /*0420*/ 	.word	0x000000f0
        /*0424*/ 	.short	0x010a
        /*0426*/ 	.byte	0xff
	.zero		1


	//   ....[50]....
        /*0428*/ 	.word	0x00002650
        /*042c*/ 	.word	0x00000004
        /*0430*/ 	.word	0x00000000
        /*0434*/ 	.short	0x0101
        /*0436*/ 	.byte	0xff
	.zero		1


	//   ....[51]....
        /*0438*/ 	.word	0x00002670
        /*043c*/ 	.word	0x000000ff
        /*0440*/ 	.word	0x000000a0
        /*0444*/ 	.short	0x010a
        /*0446*/ 	.byte	0x05
	.zero		1


	//   ....[52]....
        /*0448*/ 	.word	0x00002790
        /*044c*/ 	.word	0x00000000
        /*0450*/ 	.word	0x00000090
        /*0454*/ 	.short	0x010a
        /*0456*/ 	.byte	0xff
	.zero		1


	//   ....[53]....
        /*0458*/ 	.word	0x000028a0
        /*045c*/ 	.word	0x00000000
        /*0460*/ 	.word	0x00000000
        /*0464*/ 	.short	0x0101
        /*0466*/ 	.byte	0xff
	.zero		1


	//   ....[54]....
        /*0468*/ 	.word	0x00002930
        /*046c*/ 	.word	0x000000ff
        /*0470*/ 	.word	0x000000a0
        /*0474*/ 	.short	0x0106
        /*0476*/ 	.byte	0x05
	.zero		1


	//   ....[55]....
        /*0478*/ 	.word	0x00002950
        /*047c*/ 	.word	0x000000ff
        /*0480*/ 	.word	0x000000a0
        /*0484*/ 	.short	0x010a
        /*0486*/ 	.byte	0x05
	.zero		1


	//   ....[56]....
        /*0488*/ 	.word	0x000029e0
        /*048c*/ 	.word	0x000000ff
        /*0490*/ 	.word	0x000000a0
        /*0494*/ 	.short	0x0106
        /*0496*/ 	.byte	0x04
	.zero		1


	//   ....[57]....
        /*0498*/ 	.word	0x00002a20
        /*049c*/ 	.word	0x00000000
        /*04a0*/ 	.word	0x000000a0
        /*04a4*/ 	.short	0x010a
        /*04a6*/ 	.byte	0xff
	.zero		1


	//   ....[58]....
        /*04a8*/ 	.word	0x00002f00
        /*04ac*/ 	.word	0x00000000
        /*04b0*/ 	.word	0x00000090
        /*04b4*/ 	.short	0x010a
        /*04b6*/ 	.byte	0xff
	.zero		1


	//   ....[59]....
        /*04b8*/ 	.word	0x00003000
        /*04bc*/ 	.word	0x00000003
        /*04c0*/ 	.word	0x00000000
        /*04c4*/ 	.short	0x0101
        /*04c6*/ 	.byte	0xff
	.zero		1


	//   ....[60]....
        /*04c8*/ 	.word	0x00003010
        /*04cc*/ 	.word	0x000000ff
        /*04d0*/ 	.word	0x00000000
        /*04d4*/ 	.short	0x010a
        /*04d6*/ 	.byte	0x04
	.zero		1


	//   ....[61]....
        /*04d8*/ 	.word	0x00003030
        /*04dc*/ 	.word	0x000000ff
        /*04e0*/ 	.word	0x000000d0
        /*04e4*/ 	.short	0x010a
        /*04e6*/ 	.byte	0x09
	.zero		1


	//   ....[62]....
        /*04e8*/ 	.word	0x00003170
        /*04ec*/ 	.word	0x000000ff
        /*04f0*/ 	.word	0x00000000
        /*04f4*/ 	.short	0x010a
        /*04f6*/ 	.byte	0x07
	.zero		1


	//   ....[63]....
        /*04f8*/ 	.word	0x000032a0
        /*04fc*/ 	.word	0x000000ff
        /*0500*/ 	.word	0x00000000
        /*0504*/ 	.short	0x010a
        /*0506*/ 	.byte	0x04
	.zero		1


	//   ....[64]....
        /*0508*/ 	.word	0x00003450
        /*050c*/ 	.word	0x000000ff
        /*0510*/ 	.word	0x00000000
        /*0514*/ 	.short	0x010a
        /*0516*/ 	.byte	0x05
	.zero		1


	//   ....[65]....
        /*0518*/ 	.word	0x000034e0
        /*051c*/ 	.word	0x000000ff
        /*0520*/ 	.word	0x00000000
        /*0524*/ 	.short	0x010a
        /*0526*/ 	.byte	0x05
	.zero		1


	//   ....[66]....
        /*0528*/ 	.word	0x00003570
        /*052c*/ 	.word	0x000000ff
        /*0530*/ 	.word	0x00000000
        /*0534*/ 	.short	0x010a
        /*0536*/ 	.byte	0x05
	.zero		1


	//   ....[67]....
        /*0538*/ 	.word	0x00003600
        /*053c*/ 	.word	0x000000ff
        /*0540*/ 	.word	0x00000000
        /*0544*/ 	.short	0x010a
        /*0546*/ 	.byte	0x07
	.zero		1


	//   ....[68]....
        /*0548*/ 	.word	0x00003a80
        /*054c*/ 	.word	0x00000000
        /*0550*/ 	.word	0x00000090
        /*0554*/ 	.short	0x010a
        /*0556*/ 	.byte	0xff
	.zero		1


	//   ....[69]....
        /*0558*/ 	.word	0x00003b40
        /*055c*/ 	.word	0x00000000
        /*0560*/ 	.word	0x00000000
        /*0564*/ 	.short	0x0101
        /*0566*/ 	.byte	0xff
	.zero		1


	//   ....[70]....
        /*0568*/ 	.word	0x00003e60
        /*056c*/ 	.word	0x000000ff
        /*0570*/ 	.word	0x00000088
        /*0574*/ 	.short	0x010a
        /*0576*/ 	.byte	0x07
	.zero		1


	//   ....[71]....
        /*0578*/ 	.word	0x00004050
        /*057c*/ 	.word	0x000000ff
        /*0580*/ 	.word	0x00000060
        /*0584*/ 	.short	0x010a
        /*0586*/ 	.byte	0x07
	.zero		1


	//   ....[72]....
        /*0588*/ 	.word	0x000041c0
        /*058c*/ 	.word	0x000000ff
        /*0590*/ 	.word	0x00000040
        /*0594*/ 	.short	0x010b
        /*0596*/ 	.byte	0x07
	.zero		1


	//   ....[73]....
        /*0598*/ 	.word	0x000041d0
        /*059c*/ 	.word	0x000000ff
        /*05a0*/ 	.word	0x00000000
        /*05a4*/ 	.short	0x0101
        /*05a6*/ 	.byte	0x08
	.zero		1


	//   ....[74]....
        /*05a8*/ 	.word	0x000041f0
        /*05ac*/ 	.word	0x000000ff
        /*05b0*/ 	.word	0x00000068
        /*05b4*/ 	.short	0x010a
        /*05b6*/ 	.byte	0x07
	.zero		1


	//   ....[75]....
        /*05b8*/ 	.word	0x00004350
        /*05bc*/ 	.word	0x000000ff
        /*05c0*/ 	.word	0x00000048
        /*05c4*/ 	.short	0x010b
        /*05c6*/ 	.byte	0x07
	.zero		1


	//   ....[76]....
        /*05c8*/ 	.word	0x00004360
        /*05cc*/ 	.word	0x000000ff
        /*05d0*/ 	.word	0x00000000
        /*05d4*/ 	.short	0x0101
        /*05d6*/ 	.byte	0x08
	.zero		1


	//   ....[77]....
        /*05d8*/ 	.word	0x00004370
        /*05dc*/ 	.word	0x000000ff
        /*05e0*/ 	.word	0x00000070
        /*05e4*/ 	.short	0x010a
        /*05e6*/ 	.byte	0x07
	.zero		1


	//   ....[78]....
        /*05e8*/ 	.word	0x00004510
        /*05ec*/ 	.word	0x000000ff
        /*05f0*/ 	.word	0x00000050
        /*05f4*/ 	.short	0x010b
        /*05f6*/ 	.byte	0x07
	.zero		1


	//   ....[79]....
        /*05f8*/ 	.word	0x00004580
        /*05fc*/ 	.word	0x000000ff
        /*0600*/ 	.word	0x00000000
        /*0604*/ 	.short	0x0101
        /*0606*/ 	.byte	0x08
	.zero		1


	//   ....[80]....
        /*0608*/ 	.word	0x000045b0
        /*060c*/ 	.word	0x000000ff
        /*0610*/ 	.word	0x00000078
        /*0614*/ 	.short	0x010a
        /*0616*/ 	.byte	0x07
	.zero		1


	//   ....[81]....
        /*0618*/ 	.word	0x000047c0
        /*061c*/ 	.word	0x000000ff
        /*0620*/ 	.word	0x00000058
        /*0624*/ 	.short	0x010b
        /*0626*/ 	.byte	0x07
	.zero		1


	//   ....[82]....
        /*0628*/ 	.word	0x000047e0
        /*062c*/ 	.word	0x000000ff
        /*0630*/ 	.word	0x00000000
        /*0634*/ 	.short	0x0101
        /*0636*/ 	.byte	0x0d
	.zero		1


	//   ....[83]....
        /*0638*/ 	.word	0x00004810
        /*063c*/ 	.word	0x000000ff
        /*0640*/ 	.word	0x00000060
        /*0644*/ 	.short	0x010a
        /*0646*/ 	.byte	0x07
	.zero		1


	//   ....[84]....
        /*0648*/ 	.word	0x00004830
        /*064c*/ 	.word	0x000000ff
        /*0650*/ 	.word	0x00000068
        /*0654*/ 	.short	0x010a
        /*0656*/ 	.byte	0x07
	.zero		1


	//   ....[85]....
        /*0658*/ 	.word	0x00004850
        /*065c*/ 	.word	0x000000ff
        /*0660*/ 	.word	0x00000070
        /*0664*/ 	.short	0x010a
        /*0666*/ 	.byte	0x07
	.zero		1


	//   ....[86]....
        /*0668*/ 	.word	0x00004890
        /*066c*/ 	.word	0x00000000
        /*0670*/ 	.word	0x00000078
        /*0674*/ 	.short	0x010a
        /*0676*/ 	.byte	0xff
	.zero		1


	//   ....[87]....
        /*0678*/ 	.word	0x00004be0
        /*067c*/ 	.word	0x00000000
        /*0680*/ 	.word	0x00000090
        /*0684*/ 	.short	0x010a
        /*0686*/ 	.byte	0xff
	.zero		1


	//   ....[88]....
        /*0688*/ 	.word	0x00004cf0
        /*068c*/ 	.word	0x00000000
        /*0690*/ 	.word	0x00000000
        /*0694*/ 	.short	0x0101
        /*0696*/ 	.byte	0xff
	.zero		1


	//   ....[89]....
        /*0698*/ 	.word	0x00005740
        /*069c*/ 	.word	0x00000000
        /*06a0*/ 	.word	0x00000040
        /*06a4*/ 	.short	0x010a
        /*06a6*/ 	.byte	0xff
	.zero		1


	//   ....[90]....
        /*06a8*/ 	.word	0x000057b0
        /*06ac*/ 	.word	0x0000006c
        /*06b0*/ 	.word	0x000000b0
        /*06b4*/ 	.short	0x010a
        /*06b6*/ 	.byte	0xff
	.zero		1


	//   ....[91]....
        /*06b8*/ 	.word	0x00005890
        /*06bc*/ 	.word	0x00000000
        /*06c0*/ 	.word	0x00000040
        /*06c4*/ 	.short	0x010a
        /*06c6*/ 	.byte	0xff
	.zero		1


	//   ....[92]....
        /*06c8*/ 	.word	0x000059b0
        /*06cc*/ 	.word	0x00000000
        /*06d0*/ 	.word	0x00000000
        /*06d4*/ 	.short	0x0101
        /*06d6*/ 	.byte	0xff
	.zero		1


	//   ....[93]....
        /*06d8*/ 	.word	0x00005a30
        /*06dc*/ 	.word	0x0000006c
        /*06e0*/ 	.word	0x000000b0
        /*06e4*/ 	.short	0x010a
        /*06e6*/ 	.byte	0xff
	.zero		1


	//   ....[94]....
        /*06e8*/ 	.word	0x000065b0
        /*06ec*/ 	.word	0x00000037
        /*06f0*/ 	.word	0x00000040
        /*06f4*/ 	.short	0x010a
        /*06f6*/ 	.byte	0xff
	.zero		1


	//   ....[95]....
        /*06f8*/ 	.word	0x00006660
        /*06fc*/ 	.word	0x00000037
        /*0700*/ 	.word	0x00000040
        /*0704*/ 	.short	0x010a
        /*0706*/ 	.byte	0xff
	.zero		1


	//   ....[96]....
        /*0708*/ 	.word	0x00006780
        /*070c*/ 	.word	0x00000000
        /*0710*/ 	.word	0x00000000
        /*0714*/ 	.short	0x0101
        /*0716*/ 	.byte	0xff
	.zero		1


	//   ....[97]....
        /*0718*/ 	.word	0x000072f0
        /*071c*/ 	.word	0x00000049
        /*0720*/ 	.word	0x00000040
        /*0724*/ 	.short	0x010a
        /*0726*/ 	.byte	0xff
	.zero		1


	//   ....[98]....
        /*0728*/ 	.word	0x000073a0
        /*072c*/ 	.word	0x00000049
        /*0730*/ 	.word	0x00000040
        /*0734*/ 	.short	0x010a
        /*0736*/ 	.byte	0xff
	.zero		1


	//   ....[99]....
        /*0738*/ 	.word	0x000074c0
        /*073c*/ 	.word	0x00000002
        /*0740*/ 	.word	0x00000000
        /*0744*/ 	.short	0x0101
        /*0746*/ 	.byte	0xff
	.zero		1


	//   ....[100]....
        /*0748*/ 	.word	0x00008060
        /*074c*/ 	.word	0x0000004c
        /*0750*/ 	.word	0x00000040
        /*0754*/ 	.short	0x010a
        /*0756*/ 	.byte	0xff
	.zero		1


	//   ....[101]....
        /*0758*/ 	.word	0x00008110
        /*075c*/ 	.word	0x0000004c
        /*0760*/ 	.word	0x00000040
        /*0764*/ 	.short	0x010a
        /*0766*/ 	.byte	0xff
	.zero		1


	//   ....[102]....
        /*0768*/ 	.word	0x00008230
        /*076c*/ 	.word	0x00000000
        /*0770*/ 	.word	0x00000000
        /*0774*/ 	.short	0x0101
        /*0776*/ 	.byte	0xff
	.zero		1


	//   ....[103]....
        /*0778*/ 	.word	0x000085e0
        /*077c*/ 	.word	0x000000ff
        /*0780*/ 	.word	0x00000000
        /*0784*/ 	.short	0x0101
        /*0786*/ 	.byte	0x05
	.zero		1


	//   ....[104]....
        /*0788*/ 	.word	0x00008f20
        /*078c*/ 	.word	0x00000003
        /*0790*/ 	.word	0x00000100
        /*0794*/ 	.short	0x010a
        /*0796*/ 	.byte	0xff
	.zero		1


	//   ....[105]....
        /*0798*/ 	.word	0x00008f80
        /*079c*/ 	.word	0x00000002
        /*07a0*/ 	.word	0x00000020
        /*07a4*/ 	.short	0x010a
        /*07a6*/ 	.byte	0xff
	.zero		1


	//   ....[106]....
        /*07a8*/ 	.word	0x00008fe0
        /*07ac*/ 	.word	0x00000002
        /*07b0*/ 	.word	0x00000020
        /*07b4*/ 	.short	0x010a
        /*07b6*/ 	.byte	0xff
	.zero		1


	//   ....[107]....
        /*07b8*/ 	.word	0x00009030
        /*07bc*/ 	.word	0x00000002
        /*07c0*/ 	.word	0x00000090
        /*07c4*/ 	.short	0x010a
        /*07c6*/ 	.byte	0xff
	.zero		1


	//   ....[108]....
        /*07c8*/ 	.word	0x00009090
        /*07cc*/ 	.word	0x00000000
        /*07d0*/ 	.word	0x00000000
        /*07d4*/ 	.short	0x010a
        /*07d6*/ 	.byte	0xff
	.zero		1


	//   ....[109]....
        /*07d8*/ 	.word	0x000090f0
        /*07dc*/ 	.word	0x00000000
        /*07e0*/ 	.word	0x00000000
        /*07e4*/ 	.short	0x010a
        /*07e6*/ 	.byte	0xff
	.zero		1


	//   ....[110]....
        /*07e8*/ 	.word	0x00009150
        /*07ec*/ 	.word	0x00000000
        /*07f0*/ 	.word	0x00000000
        /*07f4*/ 	.short	0x010a
        /*07f6*/ 	.byte	0xff
	.zero		1


	//   ....[111]....
        /*07f8*/ 	.word	0x000091a0
        /*07fc*/ 	.word	0x00000000
        /*0800*/ 	.word	0x000000f0
        /*0804*/ 	.short	0x010a
        /*0806*/ 	.byte	0xff
	.zero		1


	//   ....[112]....
        /*0808*/ 	.word	0x00009200
        /*080c*/ 	.word	0x00000000
        /*0810*/ 	.word	0x000000a0
        /*0814*/ 	.short	0x010a
        /*0816*/ 	.byte	0xff
	.zero		1


	//   ....[113]....
        /*0818*/ 	.word	0x00009250
        /*081c*/ 	.word	0x00000000
        /*0820*/ 	.word	0x00000090
        /*0824*/ 	.short	0x010a
        /*0826*/ 	.byte	0xff
	.zero		1


	//   ....[114]....
        /*0828*/ 	.word	0x000092b0
        /*082c*/ 	.word	0x00000000
        /*0830*/ 	.word	0x000000a0
        /*0834*/ 	.short	0x010a
        /*0836*/ 	.byte	0xff
	.zero		1


	//   ....[115]....
        /*0838*/ 	.word	0x00009300
        /*083c*/ 	.word	0x00000000
        /*0840*/ 	.word	0x00000090
        /*0844*/ 	.short	0x010a
        /*0846*/ 	.byte	0xff
	.zero		1


	//   ....[116]....
        /*0848*/ 	.word	0x00009360
        /*084c*/ 	.word	0x00000003
        /*0850*/ 	.word	0x000000d0
        /*0854*/ 	.short	0x010a
        /*0856*/ 	.byte	0xff
	.zero		1


	//   ....[117]....
        /*0858*/ 	.word	0x000093c0
        /*085c*/ 	.word	0x00000000
        /*0860*/ 	.word	0x00000000
        /*0864*/ 	.short	0x010a
        /*0866*/ 	.byte	0xff
	.zero		1


	//   ....[118]....
        /*0868*/ 	.word	0x00009420
        /*086c*/ 	.word	0x00000000
        /*0870*/ 	.word	0x00000000
        /*0874*/ 	.short	0x010a
        /*0876*/ 	.byte	0xff
	.zero		1


	//   ....[119]....
        /*0878*/ 	.word	0x00009480
        /*087c*/ 	.word	0x00000000
        /*0880*/ 	.word	0x00000000
        /*0884*/ 	.short	0x010a
        /*0886*/ 	.byte	0xff
	.zero		1


	//   ....[120]....
        /*0888*/ 	.word	0x000094e0
        /*088c*/ 	.word	0x00000000
        /*0890*/ 	.word	0x00000000
        /*0894*/ 	.short	0x010a
        /*0896*/ 	.byte	0xff
	.zero		1


	//   ....[121]....
        /*0898*/ 	.word	0x00009540
        /*089c*/ 	.word	0x00000000
        /*08a0*/ 	.word	0x00000000
        /*08a4*/ 	.short	0x010a
        /*08a6*/ 	.byte	0xff
	.zero		1


	//   ....[122]....
        /*08a8*/ 	.word	0x00009590
        /*08ac*/ 	.word	0x00000000
        /*08b0*/ 	.word	0x00000090
        /*08b4*/ 	.short	0x010a
        /*08b6*/ 	.byte	0xff
	.zero		1


	//   ....[123]....
        /*08b8*/ 	.word	0x000095f0
        /*08bc*/ 	.word	0x00000000
        /*08c0*/ 	.word	0x00000088
        /*08c4*/ 	.short	0x010a
        /*08c6*/ 	.byte	0xff
	.zero		1


	//   ....[124]....
        /*08c8*/ 	.word	0x00009650
        /*08cc*/ 	.word	0x00000003
        /*08d0*/ 	.word	0x00000060
        /*08d4*/ 	.short	0x010a
        /*08d6*/ 	.byte	0xff
	.zero		1


	//   ....[125]....
        /*08d8*/ 	.word	0x000096b0
        /*08dc*/ 	.word	0x00000003
        /*08e0*/ 	.word	0x00000068
        /*08e4*/ 	.short	0x010a
        /*08e6*/ 	.byte	0xff
	.zero		1


	//   ....[126]....
        /*08e8*/ 	.word	0x00009710
        /*08ec*/ 	.word	0x00000003
        /*08f0*/ 	.word	0x00000070
        /*08f4*/ 	.short	0x010a
        /*08f6*/ 	.byte	0xff
	.zero		1


	//   ....[127]....
        /*08f8*/ 	.word	0x00009770
        /*08fc*/ 	.word	0x00000003
        /*0900*/ 	.word	0x00000078
        /*0904*/ 	.short	0x010a
        /*0906*/ 	.byte	0xff
	.zero		1


	//   ....[128]....
        /*0908*/ 	.word	0x000097d0
        /*090c*/ 	.word	0x00000000
        /*0910*/ 	.word	0x00000060
        /*0914*/ 	.short	0x010a
        /*0916*/ 	.byte	0xff
	.zero		1


	//   ....[129]....
        /*0918*/ 	.word	0x00009830
        /*091c*/ 	.word	0x00000000
        /*0920*/ 	.word	0x00000068
        /*0924*/ 	.short	0x010a
        /*0926*/ 	.byte	0xff
	.zero		1


	//   ....[130]....
        /*0928*/ 	.word	0x00009890
        /*092c*/ 	.word	0x00000000
        /*0930*/ 	.word	0x00000070
        /*0934*/ 	.short	0x010a
        /*0936*/ 	.byte	0xff
	.zero		1


	//   ....[131]....
        /*0938*/ 	.word	0x000098e0
        /*093c*/ 	.word	0x00000000
        /*0940*/ 	.word	0x00000090
        /*0944*/ 	.short	0x010a
        /*0946*/ 	.byte	0xff
	.zero		1


	//   ....[132]....
        /*0948*/ 	.word	0x00009930
        /*094c*/ 	.word	0x00000000
        /*0950*/ 	.word	0x00000040
        /*0954*/ 	.short	0x010a
        /*0956*/ 	.byte	0xff
	.zero		1


	//   ....[133]....
        /*0958*/ 	.word	0x00009980
        /*095c*/ 	.word	0x0000006c
        /*0960*/ 	.word	0x000000b0
        /*0964*/ 	.short	0x010a
        /*0966*/ 	.byte	0xff
	.zero		1


	//   ....[134]....
        /*0968*/ 	.word	0x000099d0
        /*096c*/ 	.word	0x00000037
        /*0970*/ 	.word	0x00000040
        /*0974*/ 	.short	0x010a
        /*0976*/ 	.byte	0xff
	.zero		1


	//   ....[135]....
        /*0978*/ 	.word	0x00009a20
        /*097c*/ 	.word	0x00000049
        /*0980*/ 	.word	0x00000040
        /*0984*/ 	.short	0x010a
        /*0986*/ 	.byte	0xff
	.zero		1


	//   ....[136]....
        /*0988*/ 	.word	0x00009a70
        /*098c*/ 	.word	0x0000004c
        /*0990*/ 	.word	0x00000040
        /*0994*/ 	.short	0x010a
        /*0996*/ 	.byte	0xff
	.zero		1


	//----- nvinfo : EIATTR_NUM_MBARRIERS
	.align		4
.L_48:
        /*0998*/ 	.byte	0x03, 0x38
        /*099a*/ 	.short	0x0022


	//----- nvinfo : EIATTR_EXIT_INSTR_OFFSETS
	.align		4
        /*099c*/ 	.byte	0x04, 0x1c
        /*099e*/ 	.short	(.L_50 - .L_49)


	//   ....[0]....
.L_49:
        /*09a0*/ 	.word	0x00002500


	//   ....[1]....
        /*09a4*/ 	.word	0x000029f0


	//   ....[2]....
        /*09a8*/ 	.word	0x00002a50


	//   ....[3]....
        /*09ac*/ 	.word	0x00003860


	//   ....[4]....
        /*09b0*/ 	.word	0x000048c0


	//   ....[5]....
        /*09b4*/ 	.word	0x00004900


	//   ....[6]....
        /*09b8*/ 	.word	0x00008f10


	//----- nvinfo : EIATTR_MAX_THREADS
	.align		4
.L_50:
        /*09bc*/ 	.byte	0x04, 0x05
        /*09be*/ 	.short	(.L_52 - .L_51)
.L_51:
        /*09c0*/ 	.word	0x00000100
        /*09c4*/ 	.word	0x00000001
        /*09c8*/ 	.word	0x00000001


	//----- nvinfo : EIATTR_CRS_STACK_SIZE
	.align		4
.L_52:
        /*09cc*/ 	.byte	0x04, 0x1e
        /*09ce*/ 	.short	(.L_54 - .L_53)
.L_53:
        /*09d0*/ 	.word	0x00000000


	//----- nvinfo : EIATTR_CBANK_PARAM_SIZE
	.align		4
.L_54:
        /*09d4*/ 	.byte	0x03, 0x19
        /*09d6*/ 	.short	0x0800


	//----- nvinfo : EIATTR_PARAM_CBANK
	.align		4
        /*09d8*/ 	.byte	0x04, 0x0a
        /*09da*/ 	.short	(.L_56 - .L_55)
	.align		4
.L_55:
        /*09dc*/ 	.word	index@(.nv.constant0._ZN7cutlass13device_kernelINS_4gemm6kernel13GemmUniversalIN4cute5tupleIJiiiiEEENS1_10collective13CollectiveMmaINS1_35MainloopSm100TmaUmmaWarpSpecializedILi4ELi2ELi4ENS5_IJNS4_1CILi1EEESB_SB_EEEEENS5_IJNSA_ILi64EEENSA_ILi256EEENSA_ILi32EEEEEEaNS5_IJlSB_lEEEaSI_NS4_8TiledMMAINS4_8MMA_AtomIJNS4_15SM100_MMA_S8_SSIaaiLi64ELi256ELNS4_4UMMA5MajorE0ELSN_0ELNSM_8SaturateE0EEEEEENS4_6LayoutISC_NS5_IJNSA_ILi0EEESS_SS_EEEEENS5_IJNS4_10UnderscoreESV_SV_EEEEENS4_13SM90_TMA_LOADENS4_14ComposedLayoutINS4_7SwizzleILi1ELi4ELi3EEENS4_18smem_ptr_flag_bitsILi8EEENSR_INS5_IJNSA_ILi8EEESG_EEENS5_IJSG_SB_EEEEEEEvNS4_8identityESY_S18_vS19_EENS_8epilogue10collective18CollectiveEpilogueINS1B_23Sm100TmaWarpSpecializedILi4ELi2ELi32ELb0ELb0EEEJSH_NS5_IJNSR_ISE_SB_EES1G_EEEaSI_aSI_NS1B_6fusion15FusionCallbacksIS1F_NS1I_17LinearCombinationIaiaiLNS_15FloatRoundStyleE2EEESH_S1H_JEEENS4_5SM1004TMEM4LOAD26SM100_TMEM_LOAD_16dp32b32xESY_NSZ_INS10_ILi2ELi4ELi3EEES13_NSR_INS5_IJS14_SE_EEENS5_IJSE_SB_EEEEEEENS4_39AutoVectorizingCopyWithAssumedAlignmentILi128EEENS4_14SM90_TMA_STOREES1W_S1Y_S1Y_EEEvvEEEEvNT_6ParamsE)
        /*09e0*/ 	.short	0x0380
        /*09e2*/ 	.short	0x0800


	//----- nvinfo : EIATTR_SW_WAR
	.align		4
.L_56:
        /*09e4*/ 	.byte	0x04, 0x36
        /*09e6*/ 	.short	(.L_58 - .L_57)
.L_57:
        /*09e8*/ 	.word	0x00000008
.L_58:


//--------------------- .nv.callgraph             --------------------------
	.section	.nv.callgraph,"",@"SHT_CUDA_CALLGRAPH"
	.align	4
	.sectionentsize	8
	.align		4
        /*0000*/ 	.word	0x00000000
	.align		4
        /*0004*/ 	.word	0xffffffff
	.align		4
        /*0008*/ 	.word	index@(_ZN7cutlass13device_kernelINS_4gemm6kernel13GemmUniversalIN4cute5tupleIJiiiiEEENS1_10collective13CollectiveMmaINS1_35MainloopSm100TmaUmmaWarpSpecializedILi4ELi2ELi4ENS5_IJNS4_1CILi1EEESB_SB_EEEEENS5_IJNSA_ILi64EEENSA_ILi256EEENSA_ILi32EEEEEEaNS5_IJlSB_lEEEaSI_NS4_8TiledMMAINS4_8MMA_AtomIJNS4_15SM100_MMA_S8_SSIaaiLi64ELi256ELNS4_4UMMA5MajorE0ELSN_0ELNSM_8SaturateE0EEEEEENS4_6LayoutISC_NS5_IJNSA_ILi0EEESS_SS_EEEEENS5_IJNS4_10UnderscoreESV_SV_EEEEENS4_13SM90_TMA_LOADENS4_14ComposedLayoutINS4_7SwizzleILi1ELi4ELi3EEENS4_18smem_ptr_flag_bitsILi8EEENSR_INS5_IJNSA_ILi8EEESG_EEENS5_IJSG_SB_EEEEEEEvNS4_8identityESY_S18_vS19_EENS_8epilogue10collective18CollectiveEpilogueINS1B_23Sm100TmaWarpSpecializedILi4ELi2ELi32ELb0ELb0EEEJSH_NS5_IJNSR_ISE_SB_EES1G_EEEaSI_aSI_NS1B_6fusion15FusionCallbacksIS1F_NS1I_17LinearCombinationIaiaiLNS_15FloatRoundStyleE2EEESH_S1H_JEEENS4_5SM1004TMEM4LOAD26SM100_TMEM_LOAD_16dp32b32xESY_NSZ_INS10_ILi2ELi4ELi3EEES13_NSR_INS5_IJS14_SE_EEENS5_IJSE_SB_EEEEEEENS4_39AutoVectorizingCopyWithAssumedAlignmentILi128EEENS4_14SM90_TMA_STOREES1W_S1Y_S1Y_EEEvvEEEEvNT_6ParamsE)
	.align		4
        /*000c*/ 	.word	index@(__assertfail)
	.align		4
        /*0010*/ 	.word	0x00000000
	.align		4
        /*0014*/ 	.word	0xfffffffe
	.align		4
        /*0018*/ 	.word	0x00000000
	.align		4
        /*001c*/ 	.word	0xfffffffd
	.align		4
        /*0020*/ 	.word	0x00000000
	.align		4
        /*0024*/ 	.word	0xfffffffc


//--------------------- .nv.constant4             --------------------------
	.section	.nv.constant4,"a",@progbits
	.align	8
	.align		8
.nv.constant4:
        /*0000*/ 	.dword	__assertfail
	.align		8
        /*0008*/ 	.dword	__unnamed_1
	.align		8
        /*0010*/ 	.dword	__unnamed_2
	.align		8
        /*0018*/ 	.dword	__unnamed_3
	.align		8
        /*0020*/ 	.dword	_ZN39_INTERNAL_e19f293c_4_k_cu_3a434b3e_97154cuda3std3__45__cpo5beginE
	.align		8
        /*0028*/ 	.dword	_ZN39_INTERNAL_e19f293c_4_k_cu_3a434b3e_97154cuda3std3__45__cpo3endE
	.align		8
        /*0030*/ 	.dword	_ZN39_INTERNAL_e19f293c_4_k_cu_3a434b3e_97154cuda3std3__45__cpo6cbeginE
	.align		8
        /*0038*/ 	.dword	_ZN39_INTERNAL_e19f293c_4_k_cu_3a434b3e_97154cuda3std3__45__cpo4cendE
	.align		8
        /*0040*/ 	.dword	_ZN39_INTERNAL_e19f293c_4_k_cu_3a434b3e_97154cuda3std3__441_GLOBAL__N__e19f293c_4_k_cu_3a434b3e_97156ignoreE
	.align		8
        /*0048*/ 	.dword	_ZN39_INTERNAL_e19f293c_4_k_cu_3a434b3e_97154cuda3std3__419piecewise_constructE
	.align		8
        /*0050*/ 	.dword	_ZN39_INTERNAL_e19f293c_4_k_cu_3a434b3e_97154cuda3std3__48in_placeE
	.align		8
        /*0058*/ 	.dword	_ZN39_INTERNAL_e19f293c_4_k_cu_3a434b3e_97154cuda3std6ranges3__45__cpo4swapE
	.align		8
        /*0060*/ 	.dword	_ZN39_INTERNAL_e19f293c_4_k_cu_3a434b3e_97154cuda3std6ranges3__45__cpo9iter_moveE
	.align		8
        /*0068*/ 	.dword	_ZN39_INTERNAL_e19f293c_4_k_cu_3a434b3e_97154cute7productE
	.align		8
        /*0070*/ 	.dword	_ZN39_INTERNAL_e19f293c_4_k_cu_3a434b3e_97154cute1_E
	.align		8
        /*0078*/ 	.dword	$str$25
	.align		8
        /*0080*/ 	.dword	$str$26
	.align		8
        /*0088*/ 	.dword	$str$27
	.align		8
        /*0090*/ 	.dword	$str$28


//--------------------- .text._ZN7cutlass13device_kernelINS_4gemm6kernel13GemmUniversalIN4cute5tupleIJiiiiEEENS1_10collective13CollectiveMmaINS1_35MainloopSm100TmaUmmaWarpSpecializedILi4ELi2ELi4ENS5_IJNS4_1CILi1EEESB_SB_EEEEENS5_IJNSA_ILi64EEENSA_ILi256EEENSA_ILi32EEEEEEaNS5_IJlSB_lEEEaSI_NS4_8TiledMMAINS4_8MMA_AtomIJNS4_15SM100_MMA_S8_SSIaaiLi64ELi256ELNS4_4UMMA5MajorE0ELSN_0ELNSM_8SaturateE0EEEEEENS4_6LayoutISC_NS5_IJNSA_ILi0EEESS_SS_EEEEENS5_IJNS4_10UnderscoreESV_SV_EEEEENS4_13SM90_TMA_LOADENS4_14ComposedLayoutINS4_7SwizzleILi1ELi4ELi3EEENS4_18smem_ptr_flag_bitsILi8EEENSR_INS5_IJNSA_ILi8EEESG_EEENS5_IJSG_SB_EEEEEEEvNS4_8identityESY_S18_vS19_EENS_8epilogue10collective18CollectiveEpilogueINS1B_23Sm100TmaWarpSpecializedILi4ELi2ELi32ELb0ELb0EEEJSH_NS5_IJNSR_ISE_SB_EES1G_EEEaSI_aSI_NS1B_6fusion15FusionCallbacksIS1F_NS1I_17LinearCombinationIaiaiLNS_15FloatRoundStyleE2EEESH_S1H_JEEENS4_5SM1004TMEM4LOAD26SM100_TMEM_LOAD_16dp32b32xESY_NSZ_INS10_ILi2ELi4ELi3EEES13_NSR_INS5_IJS14_SE_EEENS5_IJSE_SB_EEEEEEENS4_39AutoVectorizingCopyWithAssumedAlignmentILi128EEENS4_14SM90_TMA_STOREES1W_S1Y_S1Y_EEEvvEEEEvNT_6ParamsE --------------------------
	.section	.text._ZN7cutlass13device_kernelINS_4gemm6kernel13GemmUniversalIN4cute5tupleIJiiiiEEENS1_10collective13CollectiveMmaINS1_35MainloopSm100TmaUmmaWarpSpecializedILi4ELi2ELi4ENS5_IJNS4_1CILi1EEESB_SB_EEEEENS5_IJNSA_ILi64EEENSA_ILi256EEENSA_ILi32EEEEEEaNS5_IJlSB_lEEEaSI_NS4_8TiledMMAINS4_8MMA_AtomIJNS4_15SM100_MMA_S8_SSIaaiLi64ELi256ELNS4_4UMMA5MajorE0ELSN_0ELNSM_8SaturateE0EEEEEENS4_6LayoutISC_NS5_IJNSA_ILi0EEESS_SS_EEEEENS5_IJNS4_10UnderscoreESV_SV_EEEEENS4_13SM90_TMA_LOADENS4_14ComposedLayoutINS4_7SwizzleILi1ELi4ELi3EEENS4_18smem_ptr_flag_bitsILi8EEENSR_INS5_IJNSA_ILi8EEESG_EEENS5_IJSG_SB_EEEEEEEvNS4_8identityESY_S18_vS19_EENS_8epilogue10collective18CollectiveEpilogueINS1B_23Sm100TmaWarpSpecializedILi4ELi2ELi32ELb0ELb0EEEJSH_NS5_IJNSR_ISE_SB_EES1G_EEEaSI_aSI_NS1B_6fusion15FusionCallbacksIS1F_NS1I_17LinearCombinationIaiaiLNS_15FloatRoundStyleE2EEESH_S1H_JEEENS4_5SM1004TMEM4LOAD26SM100_TMEM_LOAD_16dp32b32xESY_NSZ_INS10_ILi2ELi4ELi3EEES13_NSR_INS5_IJS14_SE_EEENS5_IJSE_SB_EEEEEEENS4_39AutoVectorizingCopyWithAssumedAlignmentILi128EEENS4_14SM90_TMA_STOREES1W_S1Y_S1Y_EEEvvEEEEvNT_6ParamsE,"ax",@progbits
	.align	128
.text._ZN7cutlass13device_kernelINS_4gemm6kernel13GemmUniversalIN4cute5tupleIJiiiiEEENS1_10collective13CollectiveMmaINS1_35MainloopSm100TmaUmmaWarpSpecializedILi4ELi2ELi4ENS5_IJNS4_1CILi1EEESB_SB_EEEEENS5_IJNSA_ILi64EEENSA_ILi256EEENSA_ILi32EEEEEEaNS5_IJlSB_lEEEaSI_NS4_8TiledMMAINS4_8MMA_AtomIJNS4_15SM100_MMA_S8_SSIaaiLi64ELi256ELNS4_4UMMA5MajorE0ELSN_0ELNSM_8SaturateE0EEEEEENS4_6LayoutISC_NS5_IJNSA_ILi0EEESS_SS_EEEEENS5_IJNS4_10UnderscoreESV_SV_EEEEENS4_13SM90_TMA_LOADENS4_14ComposedLayoutINS4_7SwizzleILi1ELi4ELi3EEENS4_18smem_ptr_flag_bitsILi8EEENSR_INS5_IJNSA_ILi8EEESG_EEENS5_IJSG_SB_EEEEEEEvNS4_8identityESY_S18_vS19_EENS_8epilogue10collective18CollectiveEpilogueINS1B_23Sm100TmaWarpSpecializedILi4ELi2ELi32ELb0ELb0EEEJSH_NS5_IJNSR_ISE_SB_EES1G_EEEaSI_aSI_NS1B_6fusion15FusionCallbacksIS1F_NS1I_17LinearCombinationIaiaiLNS_15FloatRoundStyleE2EEESH_S1H_JEEENS4_5SM1004TMEM4LOAD26SM100_TMEM_LOAD_16dp32b32xESY_NSZ_INS10_ILi2ELi4ELi3EEES13_NSR_INS5_IJS14_SE_EEENS5_IJSE_SB_EEEEEEENS4_39AutoVectorizingCopyWithAssumedAlignmentILi128EEENS4_14SM90_TMA_STOREES1W_S1Y_S1Y_EEEvvEEEEvNT_6ParamsE:
        .type           _ZN7cutlass13device_kernelINS_4gemm6kernel13GemmUniversalIN4cute5tupleIJiiiiEEENS1_10collective13CollectiveMmaINS1_35MainloopSm100TmaUmmaWarpSpecializedILi4ELi2ELi4ENS5_IJNS4_1CILi1EEESB_SB_EEEEENS5_IJNSA_ILi64EEENSA_ILi256EEENSA_ILi32EEEEEEaNS5_IJlSB_lEEEaSI_NS4_8TiledMMAINS4_8MMA_AtomIJNS4_15SM100_MMA_S8_SSIaaiLi64ELi256ELNS4_4UMMA5MajorE0ELSN_0ELNSM_8SaturateE0EEEEEENS4_6LayoutISC_NS5_IJNSA_ILi0EEESS_SS_EEEEENS5_IJNS4_10UnderscoreESV_SV_EEEEENS4_13SM90_TMA_LOADENS4_14ComposedLayoutINS4_7SwizzleILi1ELi4ELi3EEENS4_18smem_ptr_flag_bitsILi8EEENSR_INS5_IJNSA_ILi8EEESG_EEENS5_IJSG_SB_EEEEEEEvNS4_8identityESY_S18_vS19_EENS_8epilogue10collective18CollectiveEpilogueINS1B_23Sm100TmaWarpSpecializedILi4ELi2ELi32ELb0ELb0EEEJSH_NS5_IJNSR_ISE_SB_EES1G_EEEaSI_aSI_NS1B_6fusion15FusionCallbacksIS1F_NS1I_17LinearCombinationIaiaiLNS_15FloatRoundStyleE2EEESH_S1H_JEEENS4_5SM1004TMEM4LOAD26SM100_TMEM_LOAD_16dp32b32xESY_NSZ_INS10_ILi2ELi4ELi3EEES13_NSR_INS5_IJS14_SE_EEENS5_IJSE_SB_EEEEEEENS4_39AutoVectorizingCopyWithAssumedAlignmentILi128EEENS4_14SM90_TMA_STOREES1W_S1Y_S1Y_EEEvvEEEEvNT_6ParamsE,@function
        .size           _ZN7cutlass13device_kernelINS_4gemm6kernel13GemmUniversalIN4cute5tupleIJiiiiEEENS1_10collective13CollectiveMmaINS1_35MainloopSm100TmaUmmaWarpSpecializedILi4ELi2ELi4ENS5_IJNS4_1CILi1EEESB_SB_EEEEENS5_IJNSA_ILi64EEENSA_ILi256EEENSA_ILi32EEEEEEaNS5_IJlSB_lEEEaSI_NS4_8TiledMMAINS4_8MMA_AtomIJNS4_15SM100_MMA_S8_SSIaaiLi64ELi256ELNS4_4UMMA5MajorE0ELSN_0ELNSM_8SaturateE0EEEEEENS4_6LayoutISC_NS5_IJNSA_ILi0EEESS_SS_EEEEENS5_IJNS4_10UnderscoreESV_SV_EEEEENS4_13SM90_TMA_LOADENS4_14ComposedLayoutINS4_7SwizzleILi1ELi4ELi3EEENS4_18smem_ptr_flag_bitsILi8EEENSR_INS5_IJNSA_ILi8EEESG_EEENS5_IJSG_SB_EEEEEEEvNS4_8identityESY_S18_vS19_EENS_8epilogue10collective18CollectiveEpilogueINS1B_23Sm100TmaWarpSpecializedILi4ELi2ELi32ELb0ELb0EEEJSH_NS5_IJNSR_ISE_SB_EES1G_EEEaSI_aSI_NS1B_6fusion15FusionCallbacksIS1F_NS1I_17LinearCombinationIaiaiLNS_15FloatRoundStyleE2EEESH_S1H_JEEENS4_5SM1004TMEM4LOAD26SM100_TMEM_LOAD_16dp32b32xESY_NSZ_INS10_ILi2ELi4ELi3EEES13_NSR_INS5_IJS14_SE_EEENS5_IJSE_SB_EEEEEEENS4_39AutoVectorizingCopyWithAssumedAlignmentILi128EEENS4_14SM90_TMA_STOREES1W_S1Y_S1Y_EEEvvEEEEvNT_6ParamsE,(.L_x_170 - _ZN7cutlass13device_kernelINS_4gemm6kernel13GemmUniversalIN4cute5tupleIJiiiiEEENS1_10collective13CollectiveMmaINS1_35MainloopSm100TmaUmmaWarpSpecializedILi4ELi2ELi4ENS5_IJNS4_1CILi1EEESB_SB_EEEEENS5_IJNSA_ILi64EEENSA_ILi256EEENSA_ILi32EEEEEEaNS5_IJlSB_lEEEaSI_NS4_8TiledMMAINS4_8MMA_AtomIJNS4_15SM100_MMA_S8_SSIaaiLi64ELi256ELNS4_4UMMA5MajorE0ELSN_0ELNSM_8SaturateE0EEEEEENS4_6LayoutISC_NS5_IJNSA_ILi0EEESS_SS_EEEEENS5_IJNS4_10UnderscoreESV_SV_EEEEENS4_13SM90_TMA_LOADENS4_14ComposedLayoutINS4_7SwizzleILi1ELi4ELi3EEENS4_18smem_ptr_flag_bitsILi8EEENSR_INS5_IJNSA_ILi8EEESG_EEENS5_IJSG_SB_EEEEEEEvNS4_8identityESY_S18_vS19_EENS_8epilogue10collective18CollectiveEpilogueINS1B_23Sm100TmaWarpSpecializedILi4ELi2ELi32ELb0ELb0EEEJSH_NS5_IJNSR_ISE_SB_EES1G_EEEaSI_aSI_NS1B_6fusion15FusionCallbacksIS1F_NS1I_17LinearCombinationIaiaiLNS_15FloatRoundStyleE2EEESH_S1H_JEEENS4_5SM1004TMEM4LOAD26SM100_TMEM_LOAD_16dp32b32xESY_NSZ_INS10_ILi2ELi4ELi3EEES13_NSR_INS5_IJS14_SE_EEENS5_IJSE_SB_EEEEEEENS4_39AutoVectorizingCopyWithAssumedAlignmentILi128EEENS4_14SM90_TMA_STOREES1W_S1Y_S1Y_EEEvvEEEEvNT_6ParamsE)
        .other          _ZN7cutlass13device_kernelINS_4gemm6kernel13GemmUniversalIN4cute5tupleIJiiiiEEENS1_10collective13CollectiveMmaINS1_35MainloopSm100TmaUmmaWarpSpecializedILi4ELi2ELi4ENS5_IJNS4_1CILi1EEESB_SB_EEEEENS5_IJNSA_ILi64EEENSA_ILi256EEENSA_ILi32EEEEEEaNS5_IJlSB_lEEEaSI_NS4_8TiledMMAINS4_8MMA_AtomIJNS4_15SM100_MMA_S8_SSIaaiLi64ELi256ELNS4_4UMMA5MajorE0ELSN_0ELNSM_8SaturateE0EEEEEENS4_6LayoutISC_NS5_IJNSA_ILi0EEESS_SS_EEEEENS5_IJNS4_10UnderscoreESV_SV_EEEEENS4_13SM90_TMA_LOADENS4_14ComposedLayoutINS4_7SwizzleILi1ELi4ELi3EEENS4_18smem_ptr_flag_bitsILi8EEENSR_INS5_IJNSA_ILi8EEESG_EEENS5_IJSG_SB_EEEEEEEvNS4_8identityESY_S18_vS19_EENS_8epilogue10collective18CollectiveEpilogueINS1B_23Sm100TmaWarpSpecializedILi4ELi2ELi32ELb0ELb0EEEJSH_NS5_IJNSR_ISE_SB_EES1G_EEEaSI_aSI_NS1B_6fusion15FusionCallbacksIS1F_NS1I_17LinearCombinationIaiaiLNS_15FloatRoundStyleE2EEESH_S1H_JEEENS4_5SM1004TMEM4LOAD26SM100_TMEM_LOAD_16dp32b32xESY_NSZ_INS10_ILi2ELi4ELi3EEES13_NSR_INS5_IJS14_SE_EEENS5_IJSE_SB_EEEEEEENS4_39AutoVectorizingCopyWithAssumedAlignmentILi128EEENS4_14SM90_TMA_STOREES1W_S1Y_S1Y_EEEvvEEEEvNT_6ParamsE,@"STO_CUDA_ENTRY STV_DEFAULT"
_ZN7cutlass13device_kernelINS_4gemm6kernel13GemmUniversalIN4cute5tupleIJiiiiEEENS1_10collective13CollectiveMmaINS1_35MainloopSm100TmaUmmaWarpSpecializedILi4ELi2ELi4ENS5_IJNS4_1CILi1EEESB_SB_EEEEENS5_IJNSA_ILi64EEENSA_ILi256EEENSA_ILi32EEEEEEaNS5_IJlSB_lEEEaSI_NS4_8TiledMMAINS4_8MMA_AtomIJNS4_15SM100_MMA_S8_SSIaaiLi64ELi256ELNS4_4UMMA5MajorE0ELSN_0ELNSM_8SaturateE0EEEEEENS4_6LayoutISC_NS5_IJNSA_ILi0EEESS_SS_EEEEENS5_IJNS4_10UnderscoreESV_SV_EEEEENS4_13SM90_TMA_LOADENS4_14ComposedLayoutINS4_7SwizzleILi1ELi4ELi3EEENS4_18smem_ptr_flag_bitsILi8EEENSR_INS5_IJNSA_ILi8EEESG_EEENS5_IJSG_SB_EEEEEEEvNS4_8identityESY_S18_vS19_EENS_8epilogue10collective18CollectiveEpilogueINS1B_23Sm100TmaWarpSpecializedILi4ELi2ELi32ELb0ELb0EEEJSH_NS5_IJNSR_ISE_SB_EES1G_EEEaSI_aSI_NS1B_6fusion15FusionCallbacksIS1F_NS1I_17LinearCombinationIaiaiLNS_15FloatRoundStyleE2EEESH_S1H_JEEENS4_5SM1004TMEM4LOAD26SM100_TMEM_LOAD_16dp32b32xESY_NSZ_INS10_ILi2ELi4ELi3EEES13_NSR_INS5_IJS14_SE_EEENS5_IJSE_SB_EEEEEEENS4_39AutoVectorizingCopyWithAssumedAlignmentILi128EEENS4_14SM90_TMA_STOREES1W_S1Y_S1Y_EEEvvEEEEvNT_6ParamsE:
[----:B------:R-:W1:Y:S01]  /*0000*/  LDC R1, c[0x0][0x37c] ;  /* 0x0000df00ff017b82 */ /* 0x000e620000000800 */
[----:B------:R-:W2:Y:S01]  /*0010*/  S2R R103, SR_TID.X ;  /* 0x0000000000677919 */ /* 0x000ea20000002100 */
[----:B------:R-:W3:Y:S01]  /*0020*/  LDCU.64 UR4, c[0x0][0x890] ;  /* 0x00011200ff0477ac */ /* 0x000ee20008000a00 */
[----:B------:R-:W-:Y:S02]  /*0030*/  PRMT R91, RZ, 0x7610, R91 ;  /* 0x00007610ff5b7816 */ /* 0x000fe4000000005b */
[----:B------:R-:W-:Y:S01]  /*0040*/  ELECT P5, URZ, PT ;  /* 0x0000000000ff782f */ /* 0x000fe200038a0000 */
[----:B------:R-:W4:Y:S01]  /*0050*/  LDCU.64 UR46, c[0x0][0x358] ;  /* 0x00006b00ff2e77ac */ /* 0x000f220008000a00 */
[----:B---3--:R-:W-:-:S04]  /*0060*/  UISETP.NE.U32.AND UP0, UPT, UR4, URZ, UPT ;  /* 0x000000ff0400728c */ /* 0x008fc8000bf05070 */
[----:B------:R-:W-:Y:S01]  /*0070*/  UISETP.NE.AND.EX UP0, UPT, UR5, URZ, UPT, UP0 ;  /* 0x000000ff0500728c */ /* 0x000fe2000bf05300 */
[----:B--2---:R-:W-:-:S05]  /*0080*/  SHF.R.U32.HI R96, RZ, 0x5, R103 ;  /* 0x00000005ff607819 */ /* 0x004fca0000011667 */
[----:B------:R-:W2:Y:S02]  /*0090*/  SHFL.IDX PT, R0, R96, RZ, 0x1f ;  /* 0x00001fff60007589 */ /* 0x000ea400000e0000 */
[----:B--2---:R-:W-:Y:S01]  /*00a0*/  R2UR UR8, R0 ;  /* 0x00000000000872ca */ /* 0x004fe200000e0000 */
[----:B-1--4-:R-:W-:-:S14]  /*00b0*/  BRA.U UP0, `(.L_x_0) ;  /* 0x00000001002c7547 */ /* 0x012fdc000b800000 */
[----:B------:R-:W1:Y:S02]  /*00c0*/  LDCU.64 UR6, c[0x0][0x888] ;  /* 0x00011100ff0677ac */ /* 0x000e640008000a00 */
[----:B-1----:R-:W-:-:S04]  /*00d0*/  UISETP.NE.U32.AND UP0, UPT, UR6, URZ, UPT ;  /* 0x000000ff0600728c */ /* 0x002fc8000bf05070 */
[----:B------:R-:W-:-:S09]  /*00e0*/  UISETP.NE.AND.EX UP0, UPT, UR7, URZ, UPT, UP0 ;  /* 0x000000ff0700728c */ /* 0x000fd2000bf05300 */
[----:B------:R-:W-:Y:S05]  /*00f0*/  BRA.U !UP0, `(.L_x_1) ;  /* 0x0000000108107547 */ /* 0x000fea000b800000 */
[----:B------:R-:W1:Y:S02]  /*0100*/  LDC.64 R50, c[0x0][0x888] ;  /* 0x00022200ff327b82 */ /* 0x000e640000000a00 */
[----:B-1----:R1:W5:Y:S01]  /*0110*/  LDG.E R50, desc[UR46][R50.64] ;  /* 0x0000002e32327981 */ /* 0x002362000c1e1900 */
[----:B------:R-:W-:Y:S01]  /*0120*/  HFMA2 R91, -RZ, RZ, 0, 5.9604644775390625e-08 ;  /* 0x00000001ff5b7431 */ /* 0x000fe200000001ff */
[----:B------:R-:W-:Y:S05]  /*0130*/  BRA `(.L_x_0) ;  /* 0x00000000000c7947 */ /* 0x000fea0003800000 */
.L_x_1:
[----:B------:R-:W1:Y:S01]  /*0140*/  LDCU UR6, c[0x0][0x880] ;  /* 0x00011000ff0677ac */ /* 0x000e620008000800 */
[----:B------:R-:W-:Y:S01]  /*0150*/  HFMA2 R91, -RZ, RZ, 0, 5.9604644775390625e-08 ;  /* 0x00000001ff5b7431 */ /* 0x000fe200000001ff */
[----:B-1----:R-:W-:-:S07]  /*0160*/  MOV R50, UR6 ;  /* 0x0000000600327c02 */ /* 0x002fce0008000f00 */
.L_x_0:
[----:B------:R-:W2:Y:S02]  /*0170*/  LDCU.64 UR6, c[0x0][0x8b0] ;  /* 0x00011600ff0677ac */ /* 0x000ea40008000a00 */
[----:B--2---:R-:W-:-:S04]  /*0180*/  UISETP.NE.U32.AND UP0, UPT, UR6, URZ, UPT ;  /* 0x000000ff0600728c */ /* 0x004fc8000bf05070 */
[----:B------:R-:W-:-:S09]  /*0190*/  UISETP.NE.AND.EX UP0, UPT, UR7, URZ, UPT, UP0 ;  /* 0x000000ff0700728c */ /* 0x000fd2000bf05300 */
[----:B------:R-:W-:Y:S05]  /*01a0*/  BRA.U UP0, `(.L_x_2) ;  /* 0x0000000100247547 */ /* 0x000fea000b800000 */
[----:B------:R-:W2:Y:S02]  /*01b0*/  LDCU.64 UR6, c[0x0][0x8a8] ;  /* 0x00011500ff0677ac */ /* 0x000ea40008000a00 */
[----:B--2---:R-:W-:-:S04]  /*01c0*/  UISETP.NE.U32.AND UP0, UPT, UR6, URZ, UPT ;  /* 0x000000ff0600728c */ /* 0x004fc8000bf05070 */
[----:B------:R-:W-:-:S09]  /*01d0*/  UISETP.NE.AND.EX UP0, UPT, UR7, URZ, UPT, UP0 ;  /* 0x000000ff0700728c */ /* 0x000fd2000bf05300 */
[----:B------:R-:W-:Y:S05]  /*01e0*/  BRA.U !UP0, `(.L_x_3) ;  /* 0x00000001080c7547 */ /* 0x000fea000b800000 */
[----:B------:R-:W2:Y:S02]  /*01f0*/  LDC.64 R2, c[0x0][0x8a8] ;  /* 0x00022a00ff027b82 */ /* 0x000ea40000000a00 */
[----:B--2---:R2:W5:Y:S01]  /*0200*/  LDG.E R47, desc[UR46][R2.64] ;  /* 0x0000002e022f7981 */ /* 0x004562000c1e1900 */
[----:B------:R-:W-:Y:S05]  /*0210*/  BRA `(.L_x_2) ;  /* 0x0000000000087947 */ /* 0x000fea0003800000 */
.L_x_3:
[----:B------:R-:W2:Y:S02]  /*0220*/  LDCU UR6, c[0x0][0x8a0] ;  /* 0x00011400ff0677ac */ /* 0x000ea40008000800 */
[----:B--2---:R-:W-:Y:S02]  /*0230*/  MOV R47, UR6 ;  /* 0x00000006002f7c02 */ /* 0x004fe40008000f00 */
.L_x_2:
[----:B------:R-:W-:Y:S01]  /*0240*/  IMAD.U32 R0, RZ, RZ, UR8 ;  /* 0x00000008ff007e24 */ /* 0x000fe2000f8e00ff */
[----:B------:R-:W-:Y:S04]  /*0250*/  BSSY.RECONVERGENT B0, `(.L_x_4) ;  /* 0x000000c000007945 */ /* 0x000fe80003800200 */
[C---:B------:R-:W-:Y:S02]  /*0260*/  ISETP.NE.OR P1, PT, R0.reuse, 0x1, !P5 ;  /* 0x000000010000780c */ /* 0x040fe40006f25670 */
[----:B------:R-:W-:-:S11]  /*0270*/  ISETP.NE.OR P0, PT, R0, 0x3, !P5 ;  /* 0x000000030000780c */ /* 0x000fd60006f05670 */
[----:B------:R-:W-:Y:S05]  /*0280*/  @P1 BRA `(.L_x_5) ;  /* 0x0000000000201947 */ /* 0x000fea0003800000 */
[----:B------:R-:W3:Y:S02]  /*0290*/  LDCU.64 UR6, c[0x0][0x348] ;  /* 0x00006900ff0677ac */ /* 0x000ee40008000a00 */
[----:B---3--:R-:W-:Y:S02]  /*02a0*/  UIADD3 UR10, UP1, UPT, UR6, 0x80, URZ ;  /* 0x00000080060a7890 */ /* 0x008fe4000ff3e0ff */
[----:B------:R-:W-:Y:S02]  /*02b0*/  UIADD3 UR6, UP0, UPT, UR6, 0x180, URZ ;  /* 0x0000018006067890 */ /* 0x000fe4000ff1e0ff */
[----:B------:R-:W-:Y:S02]  /*02c0*/  UIADD3.X UR11, UPT, UPT, URZ, UR7, URZ, UP1, !UPT ;  /* 0x00000007ff0b7290 */ /* 0x000fe40008ffe4ff */
[----:B------:R-:W-:-:S07]  /*02d0*/  UIADD3.X UR7, UPT, UPT, URZ, UR7, URZ, UP0, !UPT ;  /* 0x00000007ff077290 */ /* 0x000fce00087fe4ff */
[----:B------:R3:W-:Y:S02]  /*02e0*/  UTMACCTL.PF [UR10] ;  /* 0x000000000a0079b9 */ /* 0x0007e40008040000 */
[----:B------:R3:W-:Y:S02]  /*02f0*/  UTMACCTL.PF [UR6] ;  /* 0x00000000060079b9 */ /* 0x0007e40008040000 */
[----:B---3--:R-:W-:Y:S01]  /*0300*/  NOP ;  /* 0x0000000000007918 */ /* 0x008fe20000000000 */
.L_x_5:
[----:B------:R-:W-:Y:S05]  /*0310*/  BSYNC.RECONVERGENT B0 ;  /* 0x0000000000007941 */ /* 0x000fea0003800200 */
.L_x_4:
[----:B------:R-:W-:Y:S04]  /*0320*/  BSSY.RECONVERGENT B0, `(.L_x_6) ;  /* 0x000000a000007945 */ /* 0x000fe80003800200 */
        /* <DEDUP_REMOVED lines=9> */
.L_x_7:
[----:B------:R-:W-:Y:S05]  /*03c0*/  BSYNC.RECONVERGENT B0 ;  /* 0x0000000000007941 */ /* 0x000fea0003800200 */
.L_x_6:
[----:B------:R-:W3:Y:S01]  /*03d0*/  LDCU.64 UR6, c[0x0][0x888] ;  /* 0x00011100ff0677ac */ /* 0x000ee20008000a00 */
[----:B------:R-:W-:Y:S02]  /*03e0*/  UISETP.EQ.U32.AND UP1, UPT, UR4, URZ, UPT ;  /* 0x000000ff0400728c */ /* 0x000fe4000bf22070 */
[----:B------:R-:W-:Y:S02]  /*03f0*/  UPLOP3.LUT UP2, UPT, UPT, UPT, UPT, 0x80, 0x8 ;  /* 0x000000000008789c */ /* 0x000fe40003f4f070 */
[----:B---3--:R-:W-:-:S04]  /*0400*/  UISETP.NE.U32.AND UP0, UPT, UR6, URZ, UPT ;  /* 0x000000ff0600728c */ /* 0x008fc8000bf05070 */
[----:B------:R-:W-:-:S04]  /*0410*/  UISETP.NE.AND.EX UP0, UPT, UR7, URZ, UPT, UP0 ;  /* 0x000000ff0700728c */ /* 0x000fc8000bf05300 */
[----:B------:R-:W-:-:S04]  /*0420*/  UISETP.EQ.OR.EX UP3, UPT, UR5, URZ, !UP0, UP1 ;  /* 0x000000ff0500728c */ /* 0x000fc8000c762710 */
[----:B------:R-:W-:-:S05]  /*0430*/  UP2UR UR50, UPR, URZ, 0x8 ;  /* 0x00000008ff327883 */ /* 0x000fca0008000000 */
[----:B------:R-:W-:Y:S07]  /*0440*/  BRA.U !UP3, `(.L_x_8) ;  /* 0x000000010b207547 */ /* 0x000fee000b800000 */
[----:B-----5:R-:W-:Y:S01]  /*0450*/  R2UR UR6, R50 ;  /* 0x00000000320672ca */ /* 0x020fe200000e0000 */
[----:B------:R-:W-:Y:S02]  /*0460*/  UISETP.NE.U32.AND UP2, UPT, UR4, URZ, UPT ;  /* 0x000000ff0400728c */ /* 0x000fe4000bf45070 */
[----:B------:R-:W-:Y:S02]  /*0470*/  USEL UR4, URZ, 0xffffffff, UP0 ;  /* 0xffffffffff047887 */ /* 0x000fe40008000000 */
[----:B------:R-:W-:-:S08]  /*0480*/  UISETP.NE.AND.EX UP2, UPT, UR5, URZ, UPT, UP2 ;  /* 0x000000ff0500728c */ /* 0x000fd0000bf45320 */
[----:B------:R-:W-:-:S04]  /*0490*/  UISETP.NE.AND UP1, UPT, UR6, URZ, UPT ;  /* 0x000000ff0600728c */ /* 0x000fc8000bf25270 */
[----:B------:R-:W-:-:S04]  /*04a0*/  @!UP2 USEL UR4, URZ, 0xffffffff, UP1 ;  /* 0xffffffffff04a887 */ /* 0x000fc80008800000 */
[----:B------:R-:W-:-:S04]  /*04b0*/  ULOP3.LUT UR4, UR4, 0x1, URZ, 0xc0, !UPT ;  /* 0x0000000104047892 */ /* 0x000fc8000f8ec0ff */
[----:B------:R-:W-:-:S11]  /*04c0*/  UISETP.NE.U32.AND UP2, UPT, UR4, 0x1, UPT ;  /* 0x000000010400788c */ /* 0x000fd6000bf45070 */
.L_x_8:
[----:B--2---:R-:W2:Y:S01]  /*04d0*/  SHFL.IDX PT, R2, R96, RZ, 0x1f ;  /* 0x00001fff60027589 */ /* 0x004ea200000e0000 */
[----:B------:R-:W-:-:S04]  /*04e0*/  UISETP.NE.AND UP1, UPT, UR8, 0x2, UPT ;  /* 0x000000020800788c */ /* 0x000fc8000bf25270 */
[----:B------:R-:W-:Y:S01]  /*04f0*/  USEL UR6, URZ, 0x1, UP1 ;  /* 0x00000001ff067887 */ /* 0x000fe20008800000 */
[----:B--2---:R-:W-:-:S13]  /*0500*/  ISETP.NE.AND P0, PT, R2, RZ, PT ;  /* 0x000000ff0200720c */ /* 0x004fda0003f05270 */
[----:B------:R-:W-:Y:S05]  /*0510*/  @P0 BRA `(.L_x_9) ;  /* 0x0000000000480947 */ /* 0x000fea0003800000 */
[----:B------:R-:W2:Y:S01]  /*0520*/  S2UR UR5, SR_CgaCtaId ;  /* 0x00000000000579c3 */ /* 0x000ea20000008800 */
[----:B------:R-:W-:Y:S01]  /*0530*/  UMOV UR7, 0x400 ;  /* 0x0000040000077882 */ /* 0x000fe20000000000 */
[----:B------:R-:W-:Y:S01]  /*0540*/  UMOV UR4, 0x1 ;  /* 0x0000000100047882 */ /* 0x000fe20000000000 */
[----:B------:R-:W-:Y:S01]  /*0550*/  ELECT P0, URZ, PT ;  /* 0x0000000000ff782f */ /* 0x000fe20003800000 */
[----:B------:R-:W-:-:S04]  /*0560*/  UIADD3 UR10, UPT, UPT, -UR4, 0x100000, URZ ;  /* 0x00100000040a7890 */ /* 0x000fc8000fffe1ff */
[----:B------:R-:W-:Y:S02]  /*0570*/  USHF.L.U32 UR11, UR10, 0xb, URZ ;  /* 0x0000000b0a0b7899 */ /* 0x000fe400080006ff */
[----:B------:R-:W-:Y:S02]  /*0580*/  USHF.L.U32 UR10, UR10, 0x1, URZ ;  /* 0x000000010a0a7899 */ /* 0x000fe400080006ff */
[----:B--2---:R-:W-:Y:S01]  /*0590*/  ULEA UR5, UR5, UR7, 0x18 ;  /* 0x0000000705057291 */ /* 0x004fe2000f8ec0ff */
[----:B------:R-:W2:Y:S11]  /*05a0*/  FENCE.VIEW.ASYNC.S ;  /* 0x00000000000073c6 */ /* 0x000eb60000000000 */
[----:B--2---:R2:W3:Y:S01]  /*05b0*/  SYNCS.EXCH.64 URZ, [UR5], UR10 ;  /* 0x0000000a05ff75b2 */ /* 0x0044e20008000100 */
[----:B------:R2:W4:Y:S01]  /*05c0*/  SYNCS.EXCH.64 URZ, [UR5+0x20], UR10 ;  /* 0x0000200a05ff75b2 */ /* 0x0005220008000100 */
[----:B------:R2:W1:Y:S01]  /*05d0*/  SYNCS.EXCH.64 URZ, [UR5+0x8], UR10 ;  /* 0x0000080a05ff75b2 */ /* 0x0004620008000100 */
[----:B------:R2:W1:Y:S01]  /*05e0*/  SYNCS.EXCH.64 URZ, [UR5+0x28], UR10 ;  /* 0x0000280a05ff75b2 */ /* 0x0004620008000100 */
[----:B------:R2:W1:Y:S01]  /*05f0*/  SYNCS.EXCH.64 URZ, [UR5+0x10], UR10 ;  /* 0x0000100a05ff75b2 */ /* 0x0004620008000100 */
[----:B------:R2:W1:Y:S01]  /*0600*/  SYNCS.EXCH.64 URZ, [UR5+0x30], UR10 ;  /* 0x0000300a05ff75b2 */ /* 0x0004620008000100 */
[----:B------:R2:W1:Y:S01]  /*0610*/  SYNCS.EXCH.64 URZ, [UR5+0x18], UR10 ;  /* 0x0000180a05ff75b2 */ /* 0x0004620008000100 */
[----:B------:R2:W1:Y:S01]  /*0620*/  SYNCS.EXCH.64 URZ, [UR5+0x38], UR10 ;  /* 0x0000380a05ff75b2 */ /* 0x0004620008000100 */
[----:B------:R-:W-:Y:S01]  /*0630*/  NOP ;  /* 0x0000000000007918 */ /* 0x000fe20000000000 */
.L_x_9:
[----:B------:R-:W2:Y:S01]  /*0640*/  SHFL.IDX PT, R2, R96, RZ, 0x1f ;  /* 0x00001fff60027589 */ /* 0x000ea200000e0000 */
[----:B------:R-:W-:Y:S01]  /*0650*/  NOP ;  /* 0x0000000000007918 */ /* 0x000fe20000000000 */
[----:B--2---:R-:W-:-:S13]  /*0660*/  ISETP.NE.AND P0, PT, R2, 0x1, PT ;  /* 0x000000010200780c */ /* 0x004fda0003f05270 */
[----:B------:R-:W-:Y:S05]  /*0670*/  @P0 BRA `(.L_x_10) ;  /* 0x0000000000580947 */ /* 0x000fea0003800000 */
[----:B------:R-:W2:Y:S01]  /*0680*/  S2UR UR7, SR_CgaCtaId ;  /* 0x00000000000779c3 */ /* 0x000ea20000008800 */
[----:B------:R-:W-:Y:S01]  /*0690*/  UMOV UR9, 0x400 ;  /* 0x0000040000097882 */ /* 0x000fe20000000000 */
[----:B------:R-:W-:Y:S01]  /*06a0*/  UMOV UR5, 0x20 ;  /* 0x0000002000057882 */ /* 0x000fe20000000000 */
[----:B------:R-:W-:Y:S01]  /*06b0*/  UMOV UR4, 0x80 ;  /* 0x0000008000047882 */ /* 0x000fe20000000000 */
[----:B------:R-:W-:-:S04]  /*06c0*/  UIADD3 UR10, UPT, UPT, -UR5, 0x100000, URZ ;  /* 0x00100000050a7890 */ /* 0x000fc8000fffe1ff */
[----:B------:R-:W-:Y:S02]  /*06d0*/  USHF.L.U32 UR11, UR10, 0xb, URZ ;  /* 0x0000000b0a0b7899 */ /* 0x000fe400080006ff */
[----:B------:R-:W-:Y:S02]  /*06e0*/  USHF.L.U32 UR10, UR10, 0x1, URZ ;  /* 0x000000010a0a7899 */ /* 0x000fe400080006ff */
[----:B------:R-:W-:-:S04]  /*06f0*/  UIADD3 UR4, UPT, UPT, -UR4, 0x100000, URZ ;  /* 0x0010000004047890 */ /* 0x000fc8000fffe1ff */
[----:B------:R-:W-:Y:S02]  /*0700*/  USHF.L.U32 UR5, UR4, 0xb, URZ ;  /* 0x0000000b04057899 */ /* 0x000fe400080006ff */
[----:B------:R-:W-:Y:S01]  /*0710*/  USHF.L.U32 UR4, UR4, 0x1, URZ ;  /* 0x0000000104047899 */ /* 0x000fe200080006ff */
[----:B------:R-:W-:Y:S01]  /*0720*/  ELECT P0, URZ, PT ;  /* 0x0000000000ff782f */ /* 0x000fe20003800000 */
[----:B--2---:R-:W-:Y:S01]  /*0730*/  ULEA UR7, UR7, UR9, 0x18 ;  /* 0x0000000907077291 */ /* 0x004fe2000f8ec0ff */
[----:B------:R-:W2:Y:S11]  /*0740*/  FENCE.VIEW.ASYNC.S ;  /* 0x00000000000073c6 */ /* 0x000eb60000000000 */
[----:B--2---:R2:W1:Y:S01]  /*0750*/  SYNCS.EXCH.64 URZ, [UR7+0x40], UR10 ;  /* 0x0000400a07ff75b2 */ /* 0x0044620008000100 */
[----:B------:R2:W1:Y:S01]  /*0760*/  SYNCS.EXCH.64 URZ, [UR7+0x60], UR4 ;  /* 0x0000600407ff75b2 */ /* 0x0004620008000100 */
[----:B------:R2:W1:Y:S01]  /*0770*/  SYNCS.EXCH.64 URZ, [UR7+0x48], UR10 ;  /* 0x0000480a07ff75b2 */ /* 0x0004620008000100 */
[----:B------:R2:W1:Y:S01]  /*0780*/  SYNCS.EXCH.64 URZ, [UR7+0x68], UR4 ;  /* 0x0000680407ff75b2 */ /* 0x0004620008000100 */
[----:B------:R2:W1:Y:S01]  /*0790*/  SYNCS.EXCH.64 URZ, [UR7+0x50], UR10 ;  /* 0x0000500a07ff75b2 */ /* 0x0004620008000100 */
[----:B------:R2:W1:Y:S01]  /*07a0*/  SYNCS.EXCH.64 URZ, [UR7+0x70], UR4 ;  /* 0x0000700407ff75b2 */ /* 0x0004620008000100 */
[----:B------:R2:W1:Y:S01]  /*07b0*/  SYNCS.EXCH.64 URZ, [UR7+0x58], UR10 ;  /* 0x0000580a07ff75b2 */ /* 0x0004620008000100 */
[----:B------:R2:W1:Y:S01]  /*07c0*/  SYNCS.EXCH.64 URZ, [UR7+0x78], UR4 ;  /* 0x0000780407ff75b2 */ /* 0x0004620008000100 */
[----:B------:R-:W-:Y:S01]  /*07d0*/  NOP ;  /* 0x0000000000007918 */ /* 0x000fe20000000000 */
.L_x_10:
[----:B------:R-:W3:Y:S01]  /*07e0*/  SHFL.IDX PT, R2, R96, RZ, 0x1f ;  /* 0x00001fff60027589 */ /* 0x000ee200000e0000 */
[----:B------:R-:W-:Y:S01]  /*07f0*/  NOP ;  /* 0x0000000000007918 */ /* 0x000fe20000000000 */
[----:B---3--:R-:W-:-:S13]  /*0800*/  ISETP.NE.AND P0, PT, R2, 0x3, PT ;  /* 0x000000030200780c */ /* 0x008fda0003f05270 */
[----:B------:R-:W-:Y:S05]  /*0810*/  @P0 BRA `(.L_x_11) ;  /* 0x0000000000300947 */ /* 0x000fea0003800000 */
[----:B--2---:R-:W2:Y:S01]  /*0820*/  S2UR UR5, SR_CgaCtaId ;  /* 0x00000000000579c3 */ /* 0x004ea20000008800 */
        /* <DEDUP_REMOVED lines=8> */
[----:B--2---:R3:W2:Y:S01]  /*08b0*/  SYNCS.EXCH.64 URZ, [UR5+0x80], UR10 ;  /* 0x0000800a05ff75b2 */ /* 0x0046a20008000100 */
[----:B------:R3:W1:Y:S02]  /*08c0*/  SYNCS.EXCH.64 URZ, [UR5+0x88], UR10 ;  /* 0x0000880a05ff75b2 */ /* 0x0006640008000100 */
[----:B---3--:R-:W-:Y:S01]  /*08d0*/  NOP ;  /* 0x0000000000007918 */ /* 0x008fe20000000000 */
.L_x_11:
[----:B------:R-:W3:Y:S01]  /*08e0*/  SHFL.IDX PT, R2, R96, RZ, 0x1f ;  /* 0x00001fff60027589 */ /* 0x000ee200000e0000 */
[----:B------:R-:W-:Y:S01]  /*08f0*/  NOP ;  /* 0x0000000000007918 */ /* 0x000fe20000000000 */
[----:B---3--:R-:W-:-:S13]  /*0900*/  ISETP.NE.AND P0, PT, R2, 0x4, PT ;  /* 0x000000040200780c */ /* 0x008fda0003f05270 */
[----:B------:R-:W-:Y:S05]  /*0910*/  @P0 BRA `(.L_x_12) ;  /* 0x00000000004c0947 */ /* 0x000fea0003800000 */
[----:B--2---:R-:W2:Y:S01]  /*0920*/  S2UR UR5, SR_CgaCtaId ;  /* 0x00000000000579c3 */ /* 0x004ea20000008800 */
[----:B------:R-:W-:Y:S01]  /*0930*/  UMOV UR9, 0x100 ;  /* 0x0000010000097882 */ /* 0x000fe20000000000 */
[----:B------:R-:W-:Y:S01]  /*0940*/  UMOV UR7, 0x400 ;  /* 0x0000040000077882 */ /* 0x000fe20000000000 */
[----:B------:R-:W-:Y:S01]  /*0950*/  USEL UR9, UR9, 0xe0, UP2 ;  /* 0x000000e009097887 */ /* 0x000fe20009000000 */
[----:B------:R-:W-:Y:S01]  /*0960*/  UMOV UR4, 0x1 ;  /* 0x0000000100047882 */ /* 0x000fe20000000000 */
[----:B------:R-:W-:Y:S01]  /*0970*/  ELECT P0, URZ, PT ;  /* 0x0000000000ff782f */ /* 0x000fe20003800000 */
[----:B------:R-:W-:-:S04]  /*0980*/  UIADD3 UR10, UPT, UPT, -UR4, 0x100000, URZ ;  /* 0x00100000040a7890 */ /* 0x000fc8000fffe1ff */
[----:B------:R-:W-:Y:S02]  /*0990*/  USHF.L.U32 UR11, UR10, 0xb, URZ ;  /* 0x0000000b0a0b7899 */ /* 0x000fe400080006ff */
[----:B------:R-:W-:Y:S02]  /*09a0*/  USHF.L.U32 UR10, UR10, 0x1, URZ ;  /* 0x000000010a0a7899 */ /* 0x000fe400080006ff */
[----:B------:R-:W-:-:S04]  /*09b0*/  UIADD3 UR12, UPT, UPT, -UR9, 0x100000, URZ ;  /* 0x00100000090c7890 */ /* 0x000fc8000fffe1ff */
[----:B------:R-:W-:Y:S02]  /*09c0*/  USHF.L.U32 UR13, UR12, 0xb, URZ ;  /* 0x0000000b0c0d7899 */ /* 0x000fe400080006ff */
[----:B------:R-:W-:Y:S02]  /*09d0*/  USHF.L.U32 UR12, UR12, 0x1, URZ ;  /* 0x000000010c0c7899 */ /* 0x000fe400080006ff */
[----:B--2---:R-:W-:Y:S01]  /*09e0*/  ULEA UR5, UR5, UR7, 0x18 ;  /* 0x0000000705057291 */ /* 0x004fe2000f8ec0ff */
[----:B------:R-:W2:Y:S11]  /*09f0*/  FENCE.VIEW.ASYNC.S ;  /* 0x00000000000073c6 */ /* 0x000eb60000000000 */
[----:B--2---:R3:W2:Y:S01]  /*0a00*/  SYNCS.EXCH.64 URZ, [UR5+0x90], UR10 ;  /* 0x0000900a05ff75b2 */ /* 0x0046a20008000100 */
[----:B------:R3:W1:Y:S01]  /*0a10*/  SYNCS.EXCH.64 URZ, [UR5+0xa0], UR12 ;  /* 0x0000a00c05ff75b2 */ /* 0x0006620008000100 */
[----:B------:R3:W1:Y:S01]  /*0a20*/  SYNCS.EXCH.64 URZ, [UR5+0x98], UR10 ;  /* 0x0000980a05ff75b2 */ /* 0x0006620008000100 */
[----:B------:R3:W1:Y:S02]  /*0a30*/  SYNCS.EXCH.64 URZ, [UR5+0xa8], UR12 ;  /* 0x0000a80c05ff75b2 */ /* 0x0006640008000100 */
[----:B---3--:R-:W-:Y:S01]  /*0a40*/  NOP ;  /* 0x0000000000007918 */ /* 0x008fe20000000000 */
.L_x_12:
[----:B------:R-:W3:Y:S01]  /*0a50*/  SHFL.IDX PT, R2, R96, RZ, 0x1f ;  /* 0x00001fff60027589 */ /* 0x000ee200000e0000 */
[----:B------:R-:W-:Y:S01]  /*0a60*/  NOP ;  /* 0x0000000000007918 */ /* 0x000fe20000000000 */
[----:B---3--:R-:W-:-:S13]  /*0a70*/  ISETP.NE.AND P0, PT, R2, 0x5, PT ;  /* 0x000000050200780c */ /* 0x008fda0003f05270 */
[----:B------:R-:W-:Y:S05]  /*0a80*/  @P0 BRA `(.L_x_13) ;  /* 0x0000000000580947 */ /* 0x000fea0003800000 */
[----:B--2---:R-:W2:Y:S01]  /*0a90*/  S2UR UR7, SR_CgaCtaId ;  /* 0x00000000000779c3 */ /* 0x004ea20000008800 */
        /* <DEDUP_REMOVED lines=12> */
[----:B--2---:R3:W2:Y:S01]  /*0b60*/  SYNCS.EXCH.64 URZ, [UR7+0xb0], UR10 ;  /* 0x0000b00a07ff75b2 */ /* 0x0046a20008000100 */
[----:B------:R3:W1:Y:S01]  /*0b70*/  SYNCS.EXCH.64 URZ, [UR7+0xd0], UR4 ;  /* 0x0000d00407ff75b2 */ /* 0x0006620008000100 */
[----:B------:R3:W1:Y:S01]  /*0b80*/  SYNCS.EXCH.64 URZ, [UR7+0xb8], UR10 ;  /* 0x0000b80a07ff75b2 */ /* 0x0006620008000100 */
[----:B------:R3:W1:Y:S01]  /*0b90*/  SYNCS.EXCH.64 URZ, [UR7+0xd8], UR4 ;  /* 0x0000d80407ff75b2 */ /* 0x0006620008000100 */
[----:B------:R3:W1:Y:S01]  /*0ba0*/  SYNCS.EXCH.64 URZ, [UR7+0xc0], UR10 ;  /* 0x0000c00a07ff75b2 */ /* 0x0006620008000100 */
[----:B------:R3:W1:Y:S01]  /*0bb0*/  SYNCS.EXCH.64 URZ, [UR7+0xe0], UR4 ;  /* 0x0000e00407ff75b2 */ /* 0x0006620008000100 */
[----:B------:R3:W1:Y:S01]  /*0bc0*/  SYNCS.EXCH.64 URZ, [UR7+0xc8], UR10 ;  /* 0x0000c80a07ff75b2 */ /* 0x0006620008000100 */
[----:B------:R3:W1:Y:S02]  /*0bd0*/  SYNCS.EXCH.64 URZ, [UR7+0xe8], UR4 ;  /* 0x0000e80407ff75b2 */ /* 0x0006640008000100 */
[----:B---3--:R-:W-:Y:S01]  /*0be0*/  NOP ;  /* 0x0000000000007918 */ /* 0x008fe20000000000 */
.L_x_13:
        /* <DEDUP_REMOVED lines=18> */
.L_x_14:
[----:B--2---:R-:W2:Y:S01]  /*0d10*/  S2UR UR5, SR_CTAID.X ;  /* 0x00000000000579c3 */ /* 0x004ea20000002500 */
[----:B------:R-:W-:-:S05]  /*0d20*/  CS2R.32 R90, SR_CgaSize ;  /* 0x00000000005a7805 */ /* 0x000fca0000008a00 */
[----:B------:R-:W-:-:S05]  /*0d30*/  IMAD R90, R90, -0xa0, RZ ;  /* 0xffffff605a5a7824 */ /* 0x000fca00078e02ff */
[----:B------:R-:W-:-:S14]  /*0d40*/  R2UR UR9, R90 ;  /* 0x000000005a0972ca */ /* 0x000fdc00000e0000 */
[----:B------:R-:W3:Y:S01]  /*0d50*/  LDCU UR9, c[0x0][UR9+0x2b0] ;  /* 0x00005600090977ac */ /* 0x000ee20008000800 */
[----:B------:R-:W-:Y:S01]  /*0d60*/  NOP ;  /* 0x0000000000007918 */ /* 0x000fe20000000000 */
[----:B------:R-:W-:-:S05]  /*0d70*/  CS2R.32 R90, SR_CgaSize ;  /* 0x00000000005a7805 */ /* 0x000fca0000008a00 */
[----:B------:R-:W-:-:S05]  /*0d80*/  IMAD R90, R90, -0xa0, RZ ;  /* 0xffffff605a5a7824 */ /* 0x000fca00078e02ff */
[----:B------:R-:W-:-:S14]  /*0d90*/  R2UR UR7, R90 ;  /* 0x000000005a0772ca */ /* 0x000fdc00000e0000 */
[----:B------:R-:W4:Y:S01]  /*0da0*/  LDCU UR7, c[0x0][UR7+0x2b4] ;  /* 0x00005680070777ac */ /* 0x000f220008000800 */
[----:B------:R-:W1:Y:S08]  /*0db0*/  S2UR UR4, SR_CTAID.Y ;  /* 0x00000000000479c3 */ /* 0x000e700000002600 */
[----:B------:R-:W4:Y:S01]  /*0dc0*/  LDC R9, c[0x0][0xb24] ;  /* 0x0002c900ff097b82 */ /* 0x000f220000000800 */
[----:B--2---:R-:W-:-:S02]  /*0dd0*/  I2FP.F32.U32 R5, UR5 ;  /* 0x0000000500057c45 */ /* 0x004fc40008201000 */
[----:B------:R-:W-:-:S05]  /*0de0*/  CS2R.32 R3, SR_CgaSize ;  /* 0x0000000000037805 */ /* 0x000fca0000008a00 */
[----:B------:R-:W-:-:S06]  /*0df0*/  IMAD R3, R3, -0xa0, RZ ;  /* 0xffffff6003037824 */ /* 0x000fcc00078e02ff */
[----:B------:R-:W2:Y:S01]  /*0e00*/  LDC R3, c[0x0][R3+0x2a0] ;  /* 0x0000a80003037b82 */ /* 0x000ea20000000800 */
[----:B------:R-:W-:Y:S01]  /*0e10*/  MOV R21, UR5 ;  /* 0x0000000500157c02 */ /* 0x000fe20008000f00 */
[----:B---3--:R-:W-:Y:S01]  /*0e20*/  FMUL R5, R5, UR9 ;  /* 0x0000000905057c20 */ /* 0x008fe20008400000 */
[----:B-1----:R-:W-:Y:S02]  /*0e30*/  I2FP.F32.U32 R4, UR4 ;  /* 0x0000000400047c45 */ /* 0x002fe40008201000 */
[----:B------:R-:W-:-:S05]  /*0e40*/  CS2R.32 R2, SR_CgaSize ;  /* 0x0000000000027805 */ /* 0x000fca0000008a00 */
[----:B------:R-:W-:-:S06]  /*0e50*/  IMAD R2, R2, -0xa0, RZ ;  /* 0xffffff6002027824 */ /* 0x000fcc00078e02ff */
[----:B------:R-:W1:Y:S01]  /*0e60*/  LDC R2, c[0x0][R2+0x2a4] ;  /* 0x0000a90002027b82 */ /* 0x000e620000000800 */
[----:B------:R-:W3:Y:S01]  /*0e70*/  F2I.U32.TRUNC.NTZ R90, R5 ;  /* 0x00000005005a7305 */ /* 0x000ee2000020f000 */
[----:B------:R-:W-:Y:S01]  /*0e80*/  MOV R20, UR4 ;  /* 0x0000000400147c02 */ /* 0x000fe20008000f00 */
[----:B----4-:R-:W-:-:S05]  /*0e90*/  FMUL R4, R4, UR7 ;  /* 0x0000000704047c20 */ /* 0x010fca0008400000 */
[----:B------:R-:W-:Y:S01]  /*0ea0*/  BAR.SYNC.DEFER_BLOCKING 0x0 ;  /* 0x0000000000007b1d */ /* 0x000fe20000010000 */
[----:B------:R-:W-:-:S05]  /*0eb0*/  ISETP.GE.AND P0, PT, R9, 0x1, PT ;  /* 0x000000010900780c */ /* 0x000fca0003f06270 */
[----:B------:R-:W4:Y:S02]  /*0ec0*/  F2I.U32.TRUNC.NTZ R83, R4 ;  /* 0x0000000400537305 */ /* 0x000f24000020f000 */
[----:B------:R-:W1:Y:S01]  /*0ed0*/  S2UR UR36, SR_CTAID.Z ;  /* 0x00000000002479c3 */ /* 0x000e620000002700 */
[----:B---3--:R-:W-:-:S05]  /*0ee0*/  IADD3 R90, PT, PT, -R90, RZ, RZ ;  /* 0x000000ff5a5a7210 */ /* 0x008fca0007ffe1ff */
[----:B--2---:R-:W-:Y:S01]  /*0ef0*/  IMAD R90, R3, R90, UR5 ;  /* 0x00000005035a7e24 */ /* 0x004fe2000f8e025a */
[----:B----4-:R-:W-:-:S05]  /*0f00*/  IADD3 R83, PT, PT, -R83, RZ, RZ ;  /* 0x000000ff53537210 */ /* 0x010fca0007ffe1ff */
[----:B-1----:R-:W-:Y:S01]  /*0f10*/  IMAD R83, R2, R83, UR4 ;  /* 0x0000000402537e24 */ /* 0x002fe2000f8e0253 */
[----:B------:R-:W-:Y:S06]  /*0f20*/  @!P0 BRA `(.L_x_15) ;  /* 0x0000000000b88947 */ /* 0x000fec0003800000 */
[----:B------:R-:W1:Y:S01]  /*0f30*/  LDC.64 R4, c[0x0][0xb18] ;  /* 0x0002c600ff047b82 */ /* 0x000e620000000a00 */
[----:B------:R-:W-:-:S07]  /*0f40*/  ISETP.NE.AND P0, PT, R9, 0x1, PT ;  /* 0x000000010900780c */ /* 0x000fce0003f05270 */
[----:B------:R-:W2:Y:S08]  /*0f50*/  LDC R10, c[0x0][0xb0c] ;  /* 0x0002c300ff0a7b82 */ /* 0x000eb00000000800 */
[----:B------:R-:W3:Y:S08]  /*0f60*/  LDC R11, c[0x0][0x370] ;  /* 0x0000dc00ff0b7b82 */ /* 0x000ef00000000800 */
[----:B------:R-:W4:Y:S01]  /*0f70*/  LDC R12, c[0x0][0x374] ;  /* 0x0000dd00ff0c7b82 */ /* 0x000f220000000800 */
[----:B-1----:R-:W-:-:S07]  /*0f80*/  ISETP.NE.AND P1, PT, R4, 0x1, PT ;  /* 0x000000010400780c */ /* 0x002fce0003f25270 */
[----:B------:R-:W3:Y:S01]  /*0f90*/  LDC.64 R6, c[0x0][0xb10] ;  /* 0x0002c400ff067b82 */ /* 0x000ee20000000a00 */
[----:B--2---:R-:W-:-:S07]  /*0fa0*/  ISETP.NE.AND P2, PT, R10, 0x1, PT ;  /* 0x000000010a00780c */ /* 0x004fce0003f45270 */
[----:B------:R-:W1:Y:S08]  /*0fb0*/  LDC R8, c[0x0][0xb20] ;  /* 0x0002c800ff087b82 */ /* 0x000e700000000800 */
[----:B------:R-:W2:Y:S01]  /*0fc0*/  LDC.64 R2, c[0x0][0xb28] ;  /* 0x0002ca00ff027b82 */ /* 0x000ea20000000a00 */
[----:B----4-:R-:W-:-:S04]  /*0fd0*/  IMAD.HI.U32 R13, R12, R5, RZ ;  /* 0x000000050c0d7227 */ /* 0x010fc800078e00ff */
[----:B------:R-:W-:-:S04]  /*0fe0*/  IMAD.HI.U32 R5, R20, R5, RZ ;  /* 0x0000000514057227 */ /* 0x000fc800078e00ff */
[----:B---3--:R-:W-:-:S04]  /*0ff0*/  IMAD.HI.U32 R14, R11, R6, RZ ;  /* 0x000000060b0e7227 */ /* 0x008fc800078e00ff */
[C---:B------:R-:W-:Y:S01]  /*1000*/  IMAD.HI.U32 R16, R21.reuse, R6, RZ ;  /* 0x0000000615107227 */ /* 0x040fe200078e00ff */
[-C--:B------:R-:W-:Y:S02]  /*1010*/  @P2 SHF.R.U32.HI R11, RZ, R7.reuse, R14 ;  /* 0x00000007ff0b2219 */ /* 0x080fe4000001160e */
[-C--:B-1----:R-:W-:Y:S02]  /*1020*/  @P1 SHF.R.U32.HI R12, RZ, R8.reuse, R13 ;  /* 0x00000008ff0c1219 */ /* 0x082fe4000001160d */
[----:B------:R-:W-:Y:S02]  /*1030*/  SHF.R.U32.HI R5, RZ, R8, R5 ;  /* 0x00000008ff057219 */ /* 0x000fe40000011605 */
[----:B------:R-:W-:Y:S02]  /*1040*/  SHF.R.U32.HI R16, RZ, R7, R16 ;  /* 0x00000007ff107219 */ /* 0x000fe40000011610 */
[----:B------:R-:W-:Y:S01]  /*1050*/  SEL R5, R20, R5, !P1 ;  /* 0x0000000514057207 */ /* 0x000fe20004800000 */
[----:B--2---:R-:W-:Y:S01]  /*1060*/  IMAD.HI.U32 R14, R12, R2, RZ ;  /* 0x000000020c0e7227 */ /* 0x004fe200078e00ff */
[----:B------:R-:W-:-:S02]  /*1070*/  SEL R7, R21, R16, !P2 ;  /* 0x0000001015077207 */ /* 0x000fc40005000000 */
[----:B------:R-:W-:Y:S01]  /*1080*/  IADD3 R13, PT, PT, -R5, RZ, RZ ;  /* 0x000000ff050d7210 */ /* 0x000fe20007ffe1ff */
[----:B------:R-:W-:Y:S01]  /*1090*/  IMAD.HI.U32 R6, R11, R2, RZ ;  /* 0x000000020b067227 */ /* 0x000fe200078e00ff */
[----:B------:R-:W-:-:S03]  /*10a0*/  @P0 SHF.R.U32.HI R12, RZ, R3, R14 ;  /* 0x00000003ff0c0219 */ /* 0x000fc6000001160e */
[----:B------:R-:W-:Y:S01]  /*10b0*/  IMAD R13, R4, R13, R20 ;  /* 0x0000000d040d7224 */ /* 0x000fe200078e0214 */
[----:B------:R-:W-:Y:S01]  /*10c0*/  @P0 SHF.R.U32.HI R11, RZ, R3, R6 ;  /* 0x00000003ff0b0219 */ /* 0x000fe20000011606 */
[----:B------:R-:W-:-:S04]  /*10d0*/  IMAD R12, R12, R9, RZ ;  /* 0x000000090c0c7224 */ /* 0x000fc800078e02ff */
[----:B------:R-:W-:Y:S01]  /*10e0*/  IMAD R6, R11, R9, RZ ;  /* 0x000000090b067224 */ /* 0x000fe200078e02ff */
[----:B------:R-:W-:-:S04]  /*10f0*/  ISETP.GE.AND P1, PT, R5, R12, PT ;  /* 0x0000000c0500720c */ /* 0x000fc80003f26270 */
[----:B------:R-:W-:Y:S01]  /*1100*/  ISETP.GE.OR P1, PT, R7, R6, P1 ;  /* 0x000000060700720c */ /* 0x000fe20000f26670 */
[----:B------:R-:W-:-:S05]  /*1110*/  IMAD.HI.U32 R6, R5, R2, RZ ;  /* 0x0000000205067227 */ /* 0x000fca00078e00ff */
[----:B------:R-:W-:-:S04]  /*1120*/  SHF.R.U32.HI R6, RZ, R3, R6 ;  /* 0x00000003ff067219 */ /* 0x000fc80000011606 */
[----:B------:R-:W-:-:S03]  /*1130*/  SEL R6, R5, R6, !P0 ;  /* 0x0000000605067207 */ /* 0x000fc60004000000 */
[----:B------:R-:W-:Y:S01]  /*1140*/  @!P1 IMAD.HI.U32 R8, R7, R2, RZ ;  /* 0x0000000207089227 */ /* 0x000fe200078e00ff */
[----:B------:R-:W-:-:S04]  /*1150*/  IADD3 R2, PT, PT, -R6, RZ, RZ ;  /* 0x000000ff06027210 */ /* 0x000fc80007ffe1ff */
[----:B------:R-:W-:Y:S01]  /*1160*/  @!P1 SHF.R.U32.HI R8, RZ, R3, R8 ;  /* 0x00000003ff089219 */ /* 0x000fe20000011608 */
[----:B------:R-:W-:-:S03]  /*1170*/  IMAD R2, R9, R2, R5 ;  /* 0x0000000209027224 */ /* 0x000fc600078e0205 */
[----:B------:R-:W-:-:S05]  /*1180*/  @!P1 SEL R3, R7, R8, !P0 ;  /* 0x0000000807039207 */ /* 0x000fca0004000000 */
[--C-:B------:R-:W-:Y:S02]  /*1190*/  @!P1 IMAD.IADD R6, R6, 0x1, -R3.reuse ;  /* 0x0000000106069824 */ /* 0x100fe400078e0a03 */
[----:B------:R-:W-:Y:S01]  /*11a0*/  @!P1 IMAD R3, R2, R11, R3 ;  /* 0x0000000b02039224 */ /* 0x000fe200078e0203 */
[----:B------:R-:W-:Y:S01]  /*11b0*/  IADD3 R2, PT, PT, -R7, RZ, RZ ;  /* 0x000000ff07027210 */ /* 0x000fe20007ffe1ff */
[----:B------:R-:W-:Y:S02]  /*11c0*/  @!P1 IMAD R5, R6, R9, R7 ;  /* 0x0000000906059224 */ /* 0x000fe400078e0207 */
[----:B------:R-:W-:Y:S02]  /*11d0*/  @!P1 IMAD.MOV.U32 R7, RZ, RZ, R3 ;  /* 0x000000ffff079224 */ /* 0x000fe400078e0003 */
[----:B------:R-:W-:Y:S02]  /*11e0*/  IMAD R2, R10, R2, R21 ;  /* 0x000000020a027224 */ /* 0x000fe400078e0215 */
[----:B------:R-:W-:-:S02]  /*11f0*/  IMAD R20, R5, R4, R13 ;  /* 0x0000000405147224 */ /* 0x000fc400078e020d */
[----:B------:R-:W-:Y:S02]  /*1200*/  IMAD R21, R7, R10, R2 ;  /* 0x0000000a07157224 */ /* 0x000fe400078e0202 */
.L_x_15:
[----:B------:R-:W1:Y:S01]  /*1210*/  LDCU UR4, c[0x0][0xb30] ;  /* 0x00016600ff0477ac */ /* 0x000e620008000800 */
[----:B------:R-:W2:Y:S08]  /*1220*/  S2UR UR37, SR_CgaCtaId ;  /* 0x00000000002579c3 */ /* 0x000eb00000008800 */
[----:B------:R-:W3:Y:S01]  /*1230*/  LDC R40, c[0x0][0xb24] ;  /* 0x0002c900ff287b82 */ /* 0x000ee20000000800 */
[----:B-1----:R-:W-:-:S09]  /*1240*/  UISETP.NE.AND UP1, UPT, UR4, 0x1, UPT ;  /* 0x000000010400788c */ /* 0x002fd2000bf25270 */
[----:B--2---:R-:W-:Y:S05]  /*1250*/  BRA.U UP1, `(.L_x_16) ;  /* 0x0000000101407547 */ /* 0x004fea000b800000 */
[----:B------:R-:W1:Y:S08]  /*1260*/  LDC.64 R4, c[0x0][0xb10] ;  /* 0x0002c400ff047b82 */ /* 0x000e700000000a00 */
[----:B------:R-:W2:Y:S08]  /*1270*/  LDC.64 R2, c[0x0][0xb18] ;  /* 0x0002c600ff027b82 */ /* 0x000eb00000000a00 */
[----:B------:R-:W4:Y:S08]  /*1280*/  LDC R6, c[0x0][0xb20] ;  /* 0x0002c800ff067b82 */ /* 0x000f300000000800 */
[----:B------:R-:W3:Y:S01]  /*1290*/  LDC R8, c[0x0][0xb0c] ;  /* 0x0002c300ff087b82 */ /* 0x000ee20000000800 */
[----:B-1----:R-:W-:-:S05]  /*12a0*/  IMAD.HI.U32 R4, R21, R4, RZ ;  /* 0x0000000415047227 */ /* 0x002fca00078e00ff */
[----:B------:R-:W-:Y:S01]  /*12b0*/  SHF.R.U32.HI R4, RZ, R5, R4 ;  /* 0x00000005ff047219 */ /* 0x000fe20000011604 */
[----:B--2---:R-:W-:Y:S01]  /*12c0*/  IMAD.HI.U32 R3, R20, R3, RZ ;  /* 0x0000000314037227 */ /* 0x004fe200078e00ff */
[----:B------:R-:W-:-:S04]  /*12d0*/  ISETP.NE.AND P0, PT, R2, 0x1, PT ;  /* 0x000000010200780c */ /* 0x000fc80003f05270 */
[----:B----4-:R-:W-:-:S04]  /*12e0*/  SHF.R.U32.HI R3, RZ, R6, R3 ;  /* 0x00000006ff037219 */ /* 0x010fc80000011603 */
[----:B------:R-:W-:Y:S02]  /*12f0*/  SEL R3, R20, R3, !P0 ;  /* 0x0000000314037207 */ /* 0x000fe40004000000 */
[----:B---3--:R-:W-:-:S04]  /*1300*/  ISETP.NE.AND P1, PT, R8, 0x1, PT ;  /* 0x000000010800780c */ /* 0x008fc80003f25270 */
[----:B------:R-:W-:-:S05]  /*1310*/  SEL R4, R21, R4, !P1 ;  /* 0x0000000415047207 */ /* 0x000fca0004800000 */
[----:B------:R-:W-:Y:S02]  /*1320*/  IMAD.IADD R5, R3, 0x1, -R4 ;  /* 0x0000000103057824 */ /* 0x000fe400078e0a04 */
[----:B------:R-:W-:Y:S02]  /*1330*/  IMAD.IADD R3, R4, 0x1, -R3 ;  /* 0x0000000104037824 */ /* 0x000fe400078e0a03 */
[----:B------:R-:W-:Y:S02]  /*1340*/  IMAD R21, R5, R8, R21 ;  /* 0x0000000805157224 */ /* 0x000fe400078e0215 */
[----:B------:R-:W-:-:S07]  /*1350*/  IMAD R20, R3, R2, R20 ;  /* 0x0000000203147224 */ /* 0x000fce00078e0214 */
.L_x_16:
[----:B------:R-:W-:Y:S01]  /*1360*/  BAR.SYNC.DEFER_BLOCKING 0x0 ;  /* 0x0000000000007b1d */ /* 0x000fe20000010000 */
[----:B------:R-:W-:Y:S01]  /*1370*/  UISETP.NE.AND UP1, UPT, UR8, 0x2, UPT ;  /* 0x000000020800788c */ /* 0x000fe2000bf25270 */
[----:B------:R-:W-:Y:S02]  /*1380*/  ISETP.NE.OR P5, PT, R0, 0x2, !P5 ;  /* 0x000000020000780c */ /* 0x000fe40006fa5670 */
[----:B------:R-:W-:-:S06]  /*1390*/  LOP3.LUT R2, R103, 0x1f, RZ, 0xc0, !PT ;  /* 0x0000001f67027812 */ /* 0x000fcc00078ec0ff */
[----:B------:R-:W-:Y:S05]  /*13a0*/  BRA.U UP1, `(.L_x_17) ;  /* 0x00000011015c7547 */ /* 0x000fea000b800000 */
[----:B------:R-:W1:Y:S01]  /*13b0*/  LDCU UR13, c[0x0][0x38c] ;  /* 0x00007180ff0d77ac */ /* 0x000e620008000800 */
[----:B------:R-:W2:Y:S01]  /*13c0*/  LDC R9, c[0x0][0x370] ;  /* 0x0000dc00ff097b82 */ /* 0x000ea20000000800 */
[----:B------:R-:W-:Y:S01]  /*13d0*/  PLOP3.LUT P1, PT, PT, PT, UP2, 0x80, 0x8 ;  /* 0x000000000008781c */ /* 0x000fe20003f2f028 */
[----:B------:R-:W-:Y:S01]  /*13e0*/  IMAD.MOV.U32 R15, RZ, RZ, 0x1 ;  /* 0x00000001ff0f7424 */ /* 0x000fe200078e00ff */
[----:B------:R-:W-:Y:S01]  /*13f0*/  ISETP.EQ.OR P4, PT, R2, RZ, P5 ;  /* 0x000000ff0200720c */ /* 0x000fe20002f82670 */
[----:B------:R-:W-:Y:S01]  /*1400*/  IMAD.MOV.U32 R14, RZ, RZ, RZ ;  /* 0x000000ffff0e7224 */ /* 0x000fe200078e00ff */
[----:B------:R-:W-:Y:S02]  /*1410*/  PLOP3.LUT P1, PT, P1, PT, PT, 0x8, 0x80 ;  /* 0x000000000080781c */ /* 0x000fe40000f2e170 */
[----:B------:R-:W-:Y:S01]  /*1420*/  CS2R R12, SRZ ;  /* 0x00000000000c7805 */ /* 0x000fe2000001ff00 */
[----:B------:R-:W-:Y:S01]  /*1430*/  IMAD.MOV.U32 R10, RZ, RZ, 0x1 ;  /* 0x00000001ff0a7424 */ /* 0x000fe200078e00ff */
[----:B------:R-:W4:Y:S01]  /*1440*/  LDC R0, c[0x0][0x374] ;  /* 0x0000dd00ff007b82 */ /* 0x000f220000000800 */
[----:B------:R-:W2:Y:S01]  /*1450*/  LDCU.64 UR22, c[0x0][0x348] ;  /* 0x00006900ff1677ac */ /* 0x000ea20008000a00 */
[----:B------:R-:W-:Y:S01]  /*1460*/  UMOV UR6, URZ ;  /* 0x000000ff00067c82 */ /* 0x000fe20008000000 */
[----:B-1----:R-:W-:-:S04]  /*1470*/  UIADD3 UR5, UPT, UPT, UR13, 0x1f, URZ ;  /* 0x0000001f0d057890 */ /* 0x002fc8000fffe0ff */
[----:B------:R-:W-:-:S04]  /*1480*/  USHF.R.S32.HI UR4, URZ, 0x1f, UR5 ;  /* 0x0000001fff047899 */ /* 0x000fc80008011405 */
[----:B------:R-:W-:-:S04]  /*1490*/  ULEA.HI UR4, UR4, UR5, URZ, 0x5 ;  /* 0x0000000504047291 */ /* 0x000fc8000f8f28ff */
[----:B------:R-:W-:Y:S02]  /*14a0*/  USHF.R.S32.HI UR15, URZ, 0x5, UR4 ;  /* 0x00000005ff0f7899 */ /* 0x000fe40008011404 */
[----:B------:R-:W-:Y:S02]  /*14b0*/  UIADD3 UR4, UPT, UPT, UR13, -0x1, URZ ;  /* 0xffffffff0d047890 */ /* 0x000fe4000fffe0ff */
[----:B------:R-:W-:Y:S02]  /*14c0*/  UISETP.LT.U32.AND UP0, UPT, UR15, 0x4, UPT ;  /* 0x000000040f00788c */ /* 0x000fe4000bf01070 */
[----:B------:R-:W-:Y:S02]  /*14d0*/  UISETP.GE.U32.AND UP1, UPT, UR4, -0x3f, UPT ;  /* 0xffffffc10400788c */ /* 0x000fe4000bf26070 */
[----:B------:R-:W-:Y:S02]  /*14e0*/  USEL UR14, UR15, 0x4, UP0 ;  /* 0x000000040f0e7887 */ /* 0x000fe40008000000 */
[----:B------:R-:W-:-:S02]  /*14f0*/  UIADD3 UR13, UPT, UPT, UR13, 0x3e, URZ ;  /* 0x0000003e0d0d7890 */ /* 0x000fc4000fffe0ff */
[----:B------:R-:W-:Y:S02]  /*1500*/  UIADD3 UR5, UPT, UPT, UR14, -0x1, URZ ;  /* 0xffffffff0e057890 */ /* 0x000fe4000fffe0ff */
[----:B------:R-:W-:-:S03]  /*1510*/  UIADD3 UR7, UPT, UPT, UR15, -UR14, URZ ;  /* 0x8000000e0f077290 */ /* 0x000fc6000fffe0ff */
[----:B------:R-:W-:-:S04]  /*1520*/  @UP1 UIADD3 UR5, UPT, UPT, UR14, URZ, URZ ;  /* 0x000000ff0e051290 */ /* 0x000fc8000fffe0ff */
[----:B--2---:R-:W-:-:S12]  /*1530*/  UIADD3 UR5, UPT, UPT, UR5, 0x1, URZ ;  /* 0x0000000105057890 */ /* 0x004fd8000fffe0ff */
.L_x_35:
[----:B------:R-:W-:Y:S01]  /*1540*/  UISETP.NE.AND UP0, UPT, UR37, URZ, UPT ;  /* 0x000000ff2500728c */ /* 0x000fe2000bf05270 */
[----:B------:R-:W1:Y:S08]  /*1550*/  S2UR UR37, SR_CgaCtaId ;  /* 0x00000000002579c3 */ /* 0x000e700000008800 */
[----:B------:R-:W-:Y:S05]  /*1560*/  BRA.U UP0, `(.L_x_18) ;  /* 0x0000000100347547 */ /* 0x000fea000b800000 */
[----:B------:R-:W2:Y:S01]  /*1570*/  S2R R2, SR_CgaCtaId ;  /* 0x0000000000027919 */ /* 0x000ea20000008800 */
[----:B------:R-:W-:-:S04]  /*1580*/  MOV R3, 0x400 ;  /* 0x0000040000037802 */ /* 0x000fc80000000f00 */
[----:B--2---:R-:W-:Y:S02]  /*1590*/  LEA R3, R2, R3, 0x18 ;  /* 0x0000000302037211 */ /* 0x004fe400078ec0ff */
[----:B------:R-:W-:-:S03]  /*15a0*/  SHF.L.U32 R2, R10, 0x1f, RZ ;  /* 0x0000001f0a027819 */ /* 0x000fc600000006ff */
[----:B------:R-:W-:-:S04]  /*15b0*/  IMAD R3, R12, 0x8, R3 ;  /* 0x000000080c037824 */ /* 0x000fc800078e0203 */
[----:B------:R-:W2:Y:S02]  /*15c0*/  SYNCS.PHASECHK.TRANS64.TRYWAIT P0, [R3+URZ+0x100], R2 ;  /* 0x00010002030075a7 */ /* 0x000ea400080011ff */
[----:B--2---:R-:W-:Y:S05]  /*15d0*/  @!P0 BRA `(.L_x_19) ;  /* 0x0000007800508947 */ /* 0x004fea0003800000 */
.L_x_125:
[----:B------:R-:W-:Y:S01]  /*15e0*/  VIADD R12, R12, 0x1 ;  /* 0x000000010c0c7836 */ /* 0x000fe20000000000 */
[----:B------:R2:W-:Y:S04]  /*15f0*/  SYNCS.ARRIVE.TRANS64.A1T0 RZ, [R3+URZ+0xf0], RZ ;  /* 0x0000f0ff03ff79a7 */ /* 0x0005e800081000ff */
[----:B------:R-:W-:-:S04]  /*1600*/  ISETP.NE.AND P0, PT, R12, 0x2, PT ;  /* 0x000000020c00780c */ /* 0x000fc80003f05270 */
[----:B------:R-:W-:Y:S02]  /*1610*/  SEL R12, R12, RZ, P0 ;  /* 0x000000ff0c0c7207 */ /* 0x000fe40000000000 */
[----:B--2---:R-:W-:-:S04]  /*1620*/  SEL R3, RZ, 0x1, P0 ;  /* 0x00000001ff037807 */ /* 0x004fc80000000000 */
[----:B------:R-:W-:-:S07]  /*1630*/  LOP3.LUT R10, R10, R3, RZ, 0x3c, !PT ;  /* 0x000000030a0a7212 */ /* 0x000fce00078e3cff */
.L_x_18:
[----:B------:R-:W-:Y:S01]  /*1640*/  UMOV UR4, 0x400 ;  /* 0x0000040000047882 */ /* 0x000fe20000000000 */
[----:B------:R-:W-:Y:S01]  /*1650*/  SHF.L.U32 R2, R15, 0x1f, RZ ;  /* 0x0000001f0f027819 */ /* 0x000fe200000006ff */
[----:B-1----:R-:W-:Y:S01]  /*1660*/  ULEA UR4, UR37, UR4, 0x18 ;  /* 0x0000000425047291 */ /* 0x002fe2000f8ec0ff */
[----:B------:R-:W-:Y:S01]  /*1670*/  R2UR UR35, R21 ;  /* 0x00000000152372ca */ /* 0x000fe200000e0000 */
[----:B------:R-:W-:Y:S01]  /*1680*/  UISETP.GE.U32.AND UP0, UPT, UR13, 0x3f, UPT ;  /* 0x0000003f0d00788c */ /* 0x000fe2000bf06070 */
[----:B------:R-:W-:Y:S01]  /*1690*/  R2UR UR11, R20 ;  /* 0x00000000140b72ca */ /* 0x000fe200000e0000 */
[----:B------:R-:W-:Y:S01]  /*16a0*/  ULEA UR8, UR6, UR4, 0x3 ;  /* 0x0000000406087291 */ /* 0x000fe2000f8e18ff */
[----:B------:R-:W-:-:S08]  /*16b0*/  UMOV UR24, URZ ;  /* 0x000000ff00187c82 */ /* 0x000fd00008000000 */
[----:B------:R1:W2:Y:S01]  /*16c0*/  SYNCS.PHASECHK.TRANS64.TRYWAIT P0, [UR8+0x20], R2 ;  /* 0x00002002ff0075a7 */ /* 0x0002a20008001108 */
[----:B------:R-:W-:Y:S02]  /*16d0*/  USHF.L.U32 UR35, UR35, 0x6, URZ ;  /* 0x0000000623237899 */ /* 0x000fe400080006ff */
[----:B------:R-:W-:Y:S01]  /*16e0*/  USHF.L.U32 UR11, UR11, 0x8, URZ ;  /* 0x000000080b0b7899 */ /* 0x000fe200080006ff */
[----:B------:R-:W-:Y:S11]  /*16f0*/  BRA.U !UP0, `(.L_x_20) ;  /* 0x0000000108a87547 */ /* 0x000ff6000b800000 */
[----:B------:R-:W-:Y:S01]  /*1700*/  UMOV UR16, URZ ;  /* 0x000000ff00107c82 */ /* 0x000fe20008000000 */
[----:B------:R-:W-:-:S05]  /*1710*/  UMOV UR17, UR6 ;  /* 0x0000000600117c82 */ /* 0x000fca0008000000 */
.L_x_25:
[----:B-1----:R-:W-:Y:S01]  /*1720*/  ULEA UR33, UR17, UR4, 0x3 ;  /* 0x0000000411217291 */ /* 0x002fe2000f8e18ff */
[----:B--2---:R-:W-:Y:S01]  /*1730*/  @!P5 MOV R3, 0x2800 ;  /* 0x000028000003d802 */ /* 0x004fe20000000f00 */
[----:B--2---:R-:W-:Y:S10]  /*1740*/  @P0 BRA `(.L_x_21) ;  /* 0x00000000000c0947 */ /* 0x004ff40003800000 */
[----:B------:R-:W-:-:S04]  /*1750*/  SHF.L.U32 R5, R15, 0x1f, RZ ;  /* 0x0000001f0f057819 */ /* 0x000fc800000006ff */
[----:B------:R-:W2:Y:S02]  /*1760*/  SYNCS.PHASECHK.TRANS64.TRYWAIT P0, [UR33+0x20], R5 ;  /* 0x00002005ff0075a7 */ /* 0x000ea40008001121 */
[----:B--2---:R-:W-:Y:S05]  /*1770*/  @!P0 BRA `(.L_x_22) ;  /* 0x0000007400fc8947 */ /* 0x004fea0003800000 */
.L_x_21:
[----:B------:R2:W-:Y:S01]  /*1780*/  @!P5 SYNCS.ARRIVE.TRANS64 RZ, [UR33], R3 ;  /* 0x00000003ffffd9a7 */ /* 0x0005e20008000021 */
[----:B------:R-:W-:Y:S04]  /*1790*/  BSSY.RECONVERGENT B0, `(.L_x_23) ;  /* 0x0000003000007945 */ /* 0x000fe80003800200 */
[----:B------:R-:W-:Y:S05]  /*17a0*/  @P4 BRA `(.L_x_24) ;  /* 0x0000000000044947 */ /* 0x000fea0003800000 */
[----:B------:R-:W-:Y:S05]  /*17b0*/  BPT.TRAP 0x1 ;  /* 0x000000040000795c */ /* 0x000fea0000300000 */
.L_x_24:
[----:B------:R-:W-:Y:S05]  /*17c0*/  BSYNC.RECONVERGENT B0 ;  /* 0x0000000000007941 */ /* 0x000fea0003800200 */
.L_x_23:
[----:B------:R-:W-:Y:S02]  /*17d0*/  UIADD3 UR6, UPT, UPT, UR17, 0x1, URZ ;  /* 0x0000000111067890 */ /* 0x000fe4000fffe0ff */
[----:B------:R-:W-:Y:S02]  /*17e0*/  ULEA UR32, UR17, UR4, 0xb ;  /* 0x0000000411207291 */ /* 0x000fe4000f8e58ff */
[----:B------:R-:W-:Y:S02]  /*17f0*/  UISETP.NE.AND UP0, UPT, UR6, 0x4, UPT ;  /* 0x000000040600788c */ /* 0x000fe4000bf05270 */
[----:B------:R-:W-:Y:S02]  /*1800*/  UIADD3 UR26, UP1, UPT, UR22, 0x80, URZ ;  /* 0x00000080161a7890 */ /* 0x000fe4000ff3e0ff */
[----:B------:R-:W-:Y:S02]  /*1810*/  USEL UR9, URZ, 0x1, UP0 ;  /* 0x00000001ff097887 */ /* 0x000fe40008000000 */
[----:B------:R-:W-:-:S02]  /*1820*/  USEL UR6, UR6, URZ, UP0 ;  /* 0x000000ff06067287 */ /* 0x000fc40008000000 */
[----:B------:R-:W-:Y:S02]  /*1830*/  UIADD3 UR20, UP0, UPT, UR22, 0x180, URZ ;  /* 0x0000018016147890 */ /* 0x000fe4000ff1e0ff */
[----:B------:R-:W-:Y:S01]  /*1840*/  ULEA UR8, UR6, UR4, 0x3 ;  /* 0x0000000406087291 */ /* 0x000fe2000f8e18ff */
[----:B------:R-:W-:Y:S01]  /*1850*/  LOP3.LUT R15, R15, UR9, RZ, 0x3c, !PT ;  /* 0x000000090f0f7c12 */ /* 0x000fe2000f8e3cff */
[----:B------:R-:W-:Y:S02]  /*1860*/  USHF.L.U32 UR34, UR16, 0x5, URZ ;  /* 0x0000000510227899 */ /* 0x000fe400080006ff */
[----:B------:R-:W-:Y:S01]  /*1870*/  UIADD3.X UR27, UPT, UPT, URZ, UR23, URZ, UP1, !UPT ;  /* 0x00000017ff1b7290 */ /* 0x000fe20008ffe4ff */
[----:B-1----:R-:W-:Y:S01]  /*1880*/  SHF.L.U32 R2, R15, 0x1f, RZ ;  /* 0x0000001f0f027819 */ /* 0x002fe200000006ff */
[----:B------:R-:W-:Y:S02]  /*1890*/  UIADD3 UR32, UPT, UPT, UR32, 0x6400, URZ ;  /* 0x0000640020207890 */ /* 0x000fe4000fffe0ff */
[----:B------:R-:W-:Y:S01]  /*18a0*/  UIADD3.X UR21, UPT, UPT, URZ, UR23, URZ, UP0, !UPT ;  /* 0x00000017ff157290 */ /* 0x000fe200087fe4ff */
[----:B------:R1:W1:Y:S01]  /*18b0*/  SYNCS.PHASECHK.TRANS64.TRYWAIT P0, [UR8+0x20], R2 ;  /* 0x00002002ff0075a7 */ /* 0x0002620008001108 */
[----:B------:R-:W-:Y:S01]  /*18c0*/  ULEA UR8, UR17, UR4, 0xd ;  /* 0x0000000411087291 */ /* 0x000fe2000f8e68ff */
[----:B------:R-:W-:Y:S01]  /*18d0*/  UMOV UR18, 0x0 ;  /* 0x0000000000127882 */ /* 0x000fe20000000000 */
[----:B------:R-:W-:-:S02]  /*18e0*/  UMOV UR19, 0x10000000 ;  /* 0x1000000000137882 */ /* 0x000fc40000000000 */
[----:B------:R-:W-:Y:S01]  /*18f0*/  UIADD3 UR8, UPT, UPT, UR8, 0x8400, URZ ;  /* 0x0000840008087890 */ /* 0x000fe2000fffe0ff */
[----:B------:R1:W-:Y:S01]  /*1900*/  UTMALDG.3D [UR32], [UR26], desc[UR18] ;  /* 0x000012201a0075b4 */ /* 0x0003e20008011000 */
[----:B------:R-:W-:Y:S01]  /*1910*/  UMOV UR12, UR36 ;  /* 0x00000024000c7c82 */ /* 0x000fe20008000000 */
[----:B------:R-:W-:Y:S01]  /*1920*/  UMOV UR9, UR33 ;  /* 0x0000002100097c82 */ /* 0x000fe20008000000 */
[----:B------:R-:W-:Y:S01]  /*1930*/  UMOV UR10, UR34 ;  /* 0x00000022000a7c82 */ /* 0x000fe20008000000 */
[----:B------:R-:W-:Y:S01]  /*1940*/  UIADD3 UR16, UPT, UPT, UR16, 0x1, URZ ;  /* 0x0000000110107890 */ /* 0x000fe2000fffe0ff */
[----:B------:R-:W-:Y:S01]  /*1950*/  UMOV UR24, UR5 ;  /* 0x0000000500187c82 */ /* 0x000fe20008000000 */
[----:B------:R-:W-:Y:S02]  /*1960*/  UMOV UR17, UR6 ;  /* 0x0000000600117c82 */ /* 0x000fe40008000000 */
[----:B------:R1:W-:Y:S01]  /*1970*/  UTMALDG.3D [UR8], [UR20], desc[UR18] ;  /* 0x00001208140075b4 */ /* 0x0003e20008011000 */
[----:B------:R-:W-:-:S09]  /*1980*/  UISETP.NE.AND UP0, UPT, UR16, UR5, UPT ;  /* 0x000000051000728c */ /* 0x000fd2000bf05270 */
[----:B------:R-:W-:Y:S05]  /*1990*/  BRA.U UP0, `(.L_x_25) ;  /* 0xfffffffd00607547 */ /* 0x000fea000b83ffff */
.L_x_20:
[----:B-1----:R-:W-:Y:S01]  /*19a0*/  ULEA UR8, UR6, UR4, 0x3 ;  /* 0x0000000406087291 */ /* 0x002fe2000f8e18ff */
[----:B------:R-:W-:Y:S01]  /*19b0*/  SHF.L.U32 R2, R15, 0x1f, RZ ;  /* 0x0000001f0f027819 */ /* 0x000fe200000006ff */
[----:B------:R-:W-:Y:S01]  /*19c0*/  @!P1 SYNCS.ARRIVE.TRANS64.A1T0 RZ, [UR4+0x88], RZ ;  /* 0x000088ffffff99a7 */ /* 0x000fe20008100004 */
[----:B------:R-:W-:-:S06]  /*19d0*/  UISETP.GT.AND UP0, UPT, UR15, UR14, UPT ;  /* 0x0000000e0f00728c */ /* 0x000fcc000bf04270 */
[----:B--2---:R1:W2:Y:S03]  /*19e0*/  SYNCS.PHASECHK.TRANS64.TRYWAIT P0, [UR8+0x20], R2 ;  /* 0x00002002ff0075a7 */ /* 0x0042a60008001108 */
[----:B------:R-:W-:Y:S05]  /*19f0*/  BRA.U !UP0, `(.L_x_26) ;  /* 0x0000000108ac7547 */ /* 0x000fea000b800000 */
[----:B------:R-:W-:Y:S01]  /*1a00*/  UIADD3 UR21, UPT, UPT, UR7, UR24, URZ ;  /* 0x0000001807157290 */ /* 0x000fe2000fffe0ff */
[----:B------:R-:W-:-:S11]  /*1a10*/  UMOV UR25, UR6 ;  /* 0x0000000600197c82 */ /* 0x000fd60008000000 */
.L_x_31:
[----:B-1----:R-:W-:Y:S01]  /*1a20*/  ULEA UR17, UR25, UR4, 0x3 ;  /* 0x0000000419117291 */ /* 0x002fe2000f8e18ff */
[----:B--2---:R-:W-:Y:S01]  /*1a30*/  @!P5 MOV R3, 0x2800 ;  /* 0x000028000003d802 */ /* 0x004fe20000000f00 */
[----:B--2---:R-:W-:Y:S10]  /*1a40*/  @P0 BRA `(.L_x_27) ;  /* 0x00000000000c0947 */ /* 0x004ff40003800000 */
[----:B------:R-:W-:-:S04]  /*1a50*/  SHF.L.U32 R5, R15, 0x1f, RZ ;  /* 0x0000001f0f057819 */ /* 0x000fc800000006ff */
[----:B------:R-:W2:Y:S02]  /*1a60*/  SYNCS.PHASECHK.TRANS64.TRYWAIT P0, [UR17+0x20], R5 ;  /* 0x00002005ff0075a7 */ /* 0x000ea40008001111 */
[----:B--2---:R-:W-:Y:S05]  /*1a70*/  @!P0 BRA `(.L_x_28) ;  /* 0x0000007400548947 */ /* 0x004fea0003800000 */
.L_x_27:
[----:B------:R2:W-:Y:S01]  /*1a80*/  @!P5 SYNCS.ARRIVE.TRANS64 RZ, [UR17], R3 ;  /* 0x00000003ffffd9a7 */ /* 0x0005e20008000011 */
[----:B------:R-:W-:Y:S04]  /*1a90*/  BSSY.RECONVERGENT B0, `(.L_x_29) ;  /* 0x0000003000007945 */ /* 0x000fe80003800200 */
[----:B------:R-:W-:Y:S05]  /*1aa0*/  @P4 BRA `(.L_x_30) ;  /* 0x0000000000044947 */ /* 0x000fea0003800000 */
[----:B------:R-:W-:Y:S05]  /*1ab0*/  BPT.TRAP 0x1 ;  /* 0x000000040000795c */ /* 0x000fea0000300000 */
.L_x_30:
[----:B------:R-:W-:Y:S05]  /*1ac0*/  BSYNC.RECONVERGENT B0 ;  /* 0x0000000000007941 */ /* 0x000fea0003800200 */
.L_x_29:
        /* <DEDUP_REMOVED lines=10> */
[----:B------:R-:W-:Y:S01]  /*1b70*/  UIADD3 UR16, UPT, UPT, UR16, 0x6400, URZ ;  /* 0x0000640010107890 */ /* 0x000fe2000fffe0ff */
[----:B-1----:R-:W-:Y:S01]  /*1b80*/  SHF.L.U32 R2, R15, 0x1f, RZ ;  /* 0x0000001f0f027819 */ /* 0x002fe200000006ff */
[----:B------:R-:W-:Y:S02]  /*1b90*/  UIADD3.X UR31, UPT, UPT, URZ, UR23, URZ, UP1, !UPT ;  /* 0x00000017ff1f7290 */ /* 0x000fe40008ffe4ff */
[----:B------:R-:W-:Y:S01]  /*1ba0*/  UIADD3.X UR29, UPT, UPT, URZ, UR23, URZ, UP0, !UPT ;  /* 0x00000017ff1d7290 */ /* 0x000fe200087fe4ff */
[----:B------:R1:W1:Y:S01]  /*1bb0*/  SYNCS.PHASECHK.TRANS64.TRYWAIT P0, [UR8+0x20], R2 ;  /* 0x00002002ff0075a7 */ /* 0x0002620008001108 */
[----:B------:R-:W-:Y:S01]  /*1bc0*/  ULEA UR8, UR25, UR4, 0xd ;  /* 0x0000000419087291 */ /* 0x000fe2000f8e68ff */
[----:B------:R-:W-:Y:S01]  /*1bd0*/  UMOV UR26, 0x0 ;  /* 0x00000000001a7882 */ /* 0x000fe20000000000 */
[----:B------:R-:W-:-:S02]  /*1be0*/  UMOV UR27, 0x10000000 ;  /* 0x10000000001b7882 */ /* 0x000fc40000000000 */
[----:B------:R-:W-:Y:S01]  /*1bf0*/  UIADD3 UR8, UPT, UPT, UR8, 0x8400, URZ ;  /* 0x0000840008087890 */ /* 0x000fe2000fffe0ff */
[----:B------:R-:W-:Y:S01]  /*1c00*/  UMOV UR19, UR35 ;  /* 0x0000002300137c82 */ /* 0x000fe20008000000 */
[----:B------:R-:W-:Y:S01]  /*1c10*/  UMOV UR20, UR36 ;  /* 0x0000002400147c82 */ /* 0x000fe20008000000 */
[----:B------:R-:W-:Y:S01]  /*1c20*/  UMOV UR12, UR36 ;  /* 0x00000024000c7c82 */ /* 0x000fe20008000000 */
[----:B------:R-:W-:Y:S01]  /*1c30*/  UMOV UR9, UR17 ;  /* 0x0000001100097c82 */ /* 0x000fe20008000000 */
[----:B------:R-:W-:Y:S01]  /*1c40*/  UMOV UR10, UR18 ;  /* 0x00000012000a7c82 */ /* 0x000fe20008000000 */
[----:B------:R1:W-:Y:S01]  /*1c50*/  UTMALDG.3D [UR16], [UR30], desc[UR26] ;  /* 0x00001a101e0075b4 */ /* 0x0003e20008011000 */
[----:B------:R-:W-:Y:S01]  /*1c60*/  UIADD3 UR24, UPT, UPT, UR24, 0x1, URZ ;  /* 0x0000000118187890 */ /* 0x000fe2000fffe0ff */
[----:B------:R-:W-:-:S03]  /*1c70*/  UMOV UR25, UR6 ;  /* 0x0000000600197c82 */ /* 0x000fc60008000000 */
[----:B------:R-:W-:Y:S01]  /*1c80*/  UISETP.NE.AND UP0, UPT, UR24, UR21, UPT ;  /* 0x000000151800728c */ /* 0x000fe2000bf05270 */
[----:B------:R1:W-:Y:S08]  /*1c90*/  UTMALDG.3D [UR8], [UR28], desc[UR26] ;  /* 0x00001a081c0075b4 */ /* 0x0003f00008011000 */
[----:B------:R-:W-:Y:S05]  /*1ca0*/  BRA.U UP0, `(.L_x_31) ;  /* 0xfffffffd005c7547 */ /* 0x000fea000b83ffff */
.L_x_26:
[C---:B-1----:R-:W-:Y:S01]  /*1cb0*/  LEA R2, R14.reuse, UR4, 0x3 ;  /* 0x000000040e027c11 */ /* 0x042fe2000f8e18ff */
[----:B------:R-:W-:Y:S01]  /*1cc0*/  NOP ;  /* 0x0000000000007918 */ /* 0x000fe20000000000 */
[----:B--2---:R-:W-:Y:S02]  /*1cd0*/  SHF.L.U32 R3, R13, 0x1f, RZ ;  /* 0x0000001f0d037819 */ /* 0x004fe400000006ff */
[----:B------:R-:W-:Y:S02]  /*1ce0*/  LEA R4, R14, UR4, 0x4 ;  /* 0x000000040e047c11 */ /* 0x000fe4000f8e20ff */
[----:B------:R-:W1:Y:S02]  /*1cf0*/  SYNCS.PHASECHK.TRANS64.TRYWAIT P0, [R2+URZ+0x90], R3 ;  /* 0x00009003020075a7 */ /* 0x000e6400080011ff */
[----:B-1----:R-:W-:Y:S05]  /*1d00*/  @!P0 BRA `(.L_x_32) ;  /* 0x0000007000c88947 */ /* 0x002fea0003800000 */
.L_x_128:
[----:B------:R-:W2:Y:S01]  /*1d10*/  LDS.128 R4, [R4+0x120] ;  /* 0x0001200004047984 */ /* 0x000ea20000000c00 */
[----:B---3--:R-:W-:Y:S01]  /*1d20*/  ISETP.GE.AND P0, PT, R40, 0x1, PT ;  /* 0x000000012800780c */ /* 0x008fe20003f06270 */
[----:B-1----:R-:W-:Y:S01]  /*1d30*/  VIADD R2, R2, 0xa0 ;  /* 0x000000a002027836 */ /* 0x002fe20000000000 */
[----:B------:R-:W-:Y:S01]  /*1d40*/  @!PT LDS RZ, [RZ] ;  /* 0x00000000fffff984 */ /* 0x000fe20000000800 */
[----:B------:R-:W-:Y:S01]  /*1d50*/  @!PT LDS RZ, [RZ] ;  /* 0x00000000fffff984 */ /* 0x000fe20000000800 */
[----:B------:R-:W-:Y:S01]  /*1d60*/  @!PT LDS RZ, [RZ] ;  /* 0x00000000fffff984 */ /* 0x000fe20000000800 */
[----:B------:R-:W-:Y:S01]  /*1d70*/  @!PT LDS RZ, [RZ] ;  /* 0x00000000fffff984 */ /* 0x000fe20000000800 */
[----:B------:R1:W-:Y:S06]  /*1d80*/  MEMBAR.ALL.CTA ;  /* 0x0000000000007992 */ /* 0x0003ec0000008000 */
[----:B-1----:R-:W1:Y:S01]  /*1d90*/  FENCE.VIEW.ASYNC.S ;  /* 0x00000000000073c6 */ /* 0x002e620000000000 */
[----:B------:R-:W-:-:S04]  /*1da0*/  PRMT R2, RZ, 0x654, R2 ;  /* 0x00000654ff027816 */ /* 0x000fc80000000002 */
[----:B-1----:R1:W-:Y:S01]  /*1db0*/  SYNCS.ARRIVE.TRANS64.RED.A1T0 RZ, [R2+URZ], RZ ;  /* 0x000000ff02ff79a7 */ /* 0x0023e200081004ff */
[----:B--2---:R-:W-:-:S13]  /*1dc0*/  LOP3.LUT P2, RZ, R6, 0x1, RZ, 0xc0, !PT ;  /* 0x0000000106ff7812 */ /* 0x004fda000784c0ff */
[----:B------:R-:W-:Y:S01]  /*1dd0*/  @P2 SHF.R.U32.HI R3, RZ, 0x10, R5 ;  /* 0x00000010ff032819 */ /* 0x000fe20000011605 */
[----:B------:R-:W-:Y:S01]  /*1de0*/  VOTEU.ANY UP0, P2 ;  /* 0x0000000000ff7886 */ /* 0x000fe20001000100 */
[----:B------:R-:W-:Y:S02]  /*1df0*/  @P2 MOV R11, R4 ;  /* 0x00000004000b2202 */ /* 0x000fe40000000f00 */
[----:B------:R-:W-:Y:S02]  /*1e00*/  @P2 R2UR.BROADCAST UR8, R3 ;  /* 0x00000000030822ca */ /* 0x000fe400008e0000 */
[----:B------:R-:W-:-:S11]  /*1e10*/  @P2 LOP3.LUT R8, R5, 0xffff, RZ, 0xc0, !PT ;  /* 0x0000ffff05082812 */ /* 0x000fd600078ec0ff */
[----:B------:R-:W-:Y:S01]  /*1e20*/  @UP0 UMOV UR36, UR8 ;  /* 0x0000000800240c82 */ /* 0x000fe20008000000 */
[----:B-1----:R-:W-:Y:S05]  /*1e30*/  @!P0 BRA `(.L_x_33) ;  /* 0x0000000000b88947 */ /* 0x002fea0003800000 */
[----:B------:R-:W4:Y:S01]  /*1e40*/  LDC.64 R4, c[0x0][0xb18] ;  /* 0x0002c600ff047b82 */ /* 0x000f220000000a00 */
[----:B------:R-:W-:-:S07]  /*1e50*/  ISETP.NE.AND P3, PT, R40, 0x1, PT ;  /* 0x000000012800780c */ /* 0x000fce0003f65270 */
[----:B------:R-:W1:Y:S08]  /*1e60*/  LDC.64 R6, c[0x0][0xb10] ;  /* 0x0002c400ff067b82 */ /* 0x000e700000000a00 */
[----:B------:R-:W2:Y:S08]  /*1e70*/  LDC R16, c[0x0][0xb20] ;  /* 0x0002c800ff107b82 */ /* 0x000eb00000000800 */
[----:B------:R-:W3:Y:S01]  /*1e80*/  LDC R18, c[0x0][0xb0c] ;  /* 0x0002c300ff127b82 */ /* 0x000ee20000000800 */
[----:B----4-:R-:W-:Y:S01]  /*1e90*/  IMAD.HI.U32 R17, R0, R5, RZ ;  /* 0x0000000500117227 */ /* 0x010fe200078e00ff */
[----:B------:R-:W-:-:S03]  /*1ea0*/  ISETP.NE.AND P0, PT, R4, 0x1, PT ;  /* 0x000000010400780c */ /* 0x000fc60003f05270 */
[----:B------:R-:W-:-:S03]  /*1eb0*/  IMAD.HI.U32 R5, R8, R5, RZ ;  /* 0x0000000508057227 */ /* 0x000fc600078e00ff */
[----:B------:R-:W4:Y:S01]  /*1ec0*/  LDC.64 R2, c[0x0][0xb28] ;  /* 0x0002ca00ff027b82 */ /* 0x000f220000000a00 */
[----:B-1----:R-:W-:-:S04]  /*1ed0*/  IMAD.HI.U32 R20, R9, R6, RZ ;  /* 0x0000000609147227 */ /* 0x002fc800078e00ff */
[----:B------:R-:W-:Y:S01]  /*1ee0*/  IMAD.HI.U32 R22, R11, R6, RZ ;  /* 0x000000060b167227 */ /* 0x000fe200078e00ff */
[----:B------:R-:W-:Y:S02]  /*1ef0*/  SHF.R.U32.HI R20, RZ, R7, R20 ;  /* 0x00000007ff147219 */ /* 0x000fe40000011614 */
[-C--:B--2---:R-:W-:Y:S02]  /*1f00*/  SHF.R.U32.HI R17, RZ, R16.reuse, R17 ;  /* 0x00000010ff117219 */ /* 0x084fe40000011611 */
[----:B------:R-:W-:Y:S02]  /*1f10*/  SHF.R.U32.HI R5, RZ, R16, R5 ;  /* 0x00000010ff057219 */ /* 0x000fe40000011605 */
[----:B------:R-:W-:Y:S02]  /*1f20*/  SEL R17, R0, R17, !P0 ;  /* 0x0000001100117207 */ /* 0x000fe40004000000 */
[----:B------:R-:W-:Y:S02]  /*1f30*/  SHF.R.U32.HI R22, RZ, R7, R22 ;  /* 0x00000007ff167219 */ /* 0x000fe40000011616 */
[----:B---3--:R-:W-:-:S02]  /*1f40*/  ISETP.NE.AND P1, PT, R18, 0x1, PT ;  /* 0x000000011200780c */ /* 0x008fc40003f25270 */
[----:B------:R-:W-:Y:S02]  /*1f50*/  SEL R5, R8, R5, !P0 ;  /* 0x0000000508057207 */ /* 0x000fe40004000000 */
[----:B------:R-:W-:Y:S02]  /*1f60*/  SEL R19, R9, R20, !P1 ;  /* 0x0000001409137207 */ /* 0x000fe40004800000 */
[----:B------:R-:W-:Y:S01]  /*1f70*/  SEL R7, R11, R22, !P1 ;  /* 0x000000160b077207 */ /* 0x000fe20004800000 */
[----:B----4-:R-:W-:-:S04]  /*1f80*/  IMAD.HI.U32 R20, R17, R2, RZ ;  /* 0x0000000211147227 */ /* 0x010fc800078e00ff */
[----:B------:R-:W-:Y:S01]  /*1f90*/  IMAD.HI.U32 R6, R19, R2, RZ ;  /* 0x0000000213067227 */ /* 0x000fe200078e00ff */
[----:B------:R-:W-:-:S04]  /*1fa0*/  @P3 SHF.R.U32.HI R17, RZ, R3, R20 ;  /* 0x00000003ff113219 */ /* 0x000fc80000011614 */
[----:B------:R-:W-:Y:S01]  /*1fb0*/  @P3 SHF.R.U32.HI R19, RZ, R3, R6 ;  /* 0x00000003ff133219 */ /* 0x000fe20000011606 */
[----:B------:R-:W-:-:S04]  /*1fc0*/  IMAD R17, R40, R17, RZ ;  /* 0x0000001128117224 */ /* 0x000fc800078e02ff */
[----:B------:R-:W-:Y:S01]  /*1fd0*/  IMAD R6, R40, R19, RZ ;  /* 0x0000001328067224 */ /* 0x000fe200078e02ff */
[C---:B------:R-:W-:Y:S02]  /*1fe0*/  ISETP.GE.AND P0, PT, R5.reuse, R17, PT ;  /* 0x000000110500720c */ /* 0x040fe40003f06270 */
[----:B------:R-:W-:Y:S02]  /*1ff0*/  IADD3 R17, PT, PT, -R5, RZ, RZ ;  /* 0x000000ff05117210 */ /* 0x000fe40007ffe1ff */
[----:B------:R-:W-:Y:S01]  /*2000*/  ISETP.GE.OR P0, PT, R7, R6, P0 ;  /* 0x000000060700720c */ /* 0x000fe20000706670 */
[----:B------:R-:W-:-:S04]  /*2010*/  IMAD.HI.U32 R6, R5, R2, RZ ;  /* 0x0000000205067227 */ /* 0x000fc800078e00ff */
[----:B------:R-:W-:Y:S01]  /*2020*/  IMAD R8, R4, R17, R8 ;  /* 0x0000001104087224 */ /* 0x000fe200078e0208 */
[----:B------:R-:W-:-:S04]  /*2030*/  SHF.R.U32.HI R6, RZ, R3, R6 ;  /* 0x00000003ff067219 */ /* 0x000fc80000011606 */
[----:B------:R-:W-:-:S03]  /*2040*/  SEL R6, R5, R6, !P3 ;  /* 0x0000000605067207 */ /* 0x000fc60005800000 */
[----:B------:R-:W-:-:S04]  /*2050*/  @!P0 IMAD.HI.U32 R16, R7, R2, RZ ;  /* 0x0000000207108227 */ /* 0x000fc800078e00ff */
[----:B------:R-:W-:Y:S01]  /*2060*/  IMAD.MOV R2, RZ, RZ, -R6 ;  /* 0x000000ffff027224 */ /* 0x000fe200078e0a06 */
[----:B------:R-:W-:-:S03]  /*2070*/  @!P0 SHF.R.U32.HI R16, RZ, R3, R16 ;  /* 0x00000003ff108219 */ /* 0x000fc60000011610 */
[----:B------:R-:W-:Y:S01]  /*2080*/  IMAD R2, R40, R2, R5 ;  /* 0x0000000228027224 */ /* 0x000fe200078e0205 */
        /* <DEDUP_REMOVED lines=9> */
.L_x_33:
[----:B------:R-:W1:Y:S02]  /*2120*/  LDCU UR8, c[0x0][0xb30] ;  /* 0x00016600ff0877ac */ /* 0x000e640008000800 */
[----:B-1----:R-:W-:-:S09]  /*2130*/  UISETP.NE.AND UP0, UPT, UR8, 0x1, UPT ;  /* 0x000000010800788c */ /* 0x002fd2000bf05270 */
[----:B------:R-:W-:Y:S05]  /*2140*/  BRA.U UP0, `(.L_x_34) ;  /* 0x0000000100407547 */ /* 0x000fea000b800000 */
[----:B------:R-:W1:Y:S08]  /*2150*/  LDC.64 R4, c[0x0][0xb10] ;  /* 0x0002c400ff047b82 */ /* 0x000e700000000a00 */
[----:B------:R-:W2:Y:S08]  /*2160*/  LDC.64 R2, c[0x0][0xb18] ;  /* 0x0002c600ff027b82 */ /* 0x000eb00000000a00 */
[----:B------:R-:W3:Y:S08]  /*2170*/  LDC R6, c[0x0][0xb20] ;  /* 0x0002c800ff067b82 */ /* 0x000ef00000000800 */
[----:B------:R-:W4:Y:S01]  /*2180*/  LDC R16, c[0x0][0xb0c] ;  /* 0x0002c300ff107b82 */ /* 0x000f220000000800 */
[----:B-1----:R-:W-:-:S05]  /*2190*/  IMAD.HI.U32 R4, R11, R4, RZ ;  /* 0x000000040b047227 */ /* 0x002fca00078e00ff */
[----:B------:R-:W-:Y:S01]  /*21a0*/  SHF.R.U32.HI R4, RZ, R5, R4 ;  /* 0x00000005ff047219 */ /* 0x000fe20000011604 */
[----:B--2---:R-:W-:Y:S01]  /*21b0*/  IMAD.HI.U32 R3, R8, R3, RZ ;  /* 0x0000000308037227 */ /* 0x004fe200078e00ff */
[----:B------:R-:W-:-:S04]  /*21c0*/  ISETP.NE.AND P0, PT, R2, 0x1, PT ;  /* 0x000000010200780c */ /* 0x000fc80003f05270 */
[----:B---3--:R-:W-:-:S04]  /*21d0*/  SHF.R.U32.HI R3, RZ, R6, R3 ;  /* 0x00000006ff037219 */ /* 0x008fc80000011603 */
[----:B------:R-:W-:Y:S02]  /*21e0*/  SEL R3, R8, R3, !P0 ;  /* 0x0000000308037207 */ /* 0x000fe40004000000 */
[----:B----4-:R-:W-:-:S04]  /*21f0*/  ISETP.NE.AND P1, PT, R16, 0x1, PT ;  /* 0x000000011000780c */ /* 0x010fc80003f25270 */
[----:B------:R-:W-:-:S05]  /*2200*/  SEL R4, R11, R4, !P1 ;  /* 0x000000040b047207 */ /* 0x000fca0004800000 */
[----:B------:R-:W-:Y:S02]  /*2210*/  IMAD.IADD R5, R3, 0x1, -R4 ;  /* 0x0000000103057824 */ /* 0x000fe400078e0a04 */
[----:B------:R-:W-:Y:S02]  /*2220*/  IMAD.IADD R3, R4, 0x1, -R3 ;  /* 0x0000000104037824 */ /* 0x000fe400078e0a03 */
[----:B------:R-:W-:Y:S02]  /*2230*/  IMAD R11, R5, R16, R11 ;  /* 0x00000010050b7224 */ /* 0x000fe400078e020b */
[----:B------:R-:W-:-:S07]  /*2240*/  IMAD R8, R3, R2, R8 ;  /* 0x0000000203087224 */ /* 0x000fce00078e0208 */
.L_x_34:
[----:B------:R-:W-:Y:S01]  /*2250*/  VIADD R14, R14, 0x1 ;  /* 0x000000010e0e7836 */ /* 0x000fe20000000000 */
[----:B------:R-:W-:Y:S01]  /*2260*/  PLOP3.LUT P1, PT, PT, PT, PT, 0x80, 0x8 ;  /* 0x000000000008781c */ /* 0x000fe20003f2f070 */
[----:B------:R-:W-:Y:S02]  /*2270*/  IMAD.IADD R21, R11, 0x1, R90 ;  /* 0x000000010b157824 */ /* 0x000fe400078e025a */
[----:B------:R-:W-:Y:S01]  /*2280*/  IMAD.IADD R20, R8, 0x1, R83 ;  /* 0x0000000108147824 */ /* 0x000fe200078e0253 */
[----:B------:R-:W-:-:S04]  /*2290*/  ISETP.NE.AND P0, PT, R14, 0x2, PT ;  /* 0x000000020e00780c */ /* 0x000fc80003f05270 */
[----:B------:R-:W-:Y:S02]  /*22a0*/  SEL R2, RZ, 0x1, P0 ;  /* 0x00000001ff027807 */ /* 0x000fe40000000000 */
[----:B------:R-:W-:Y:S02]  /*22b0*/  SEL R14, R14, RZ, P0 ;  /* 0x000000ff0e0e7207 */ /* 0x000fe40000000000 */
[----:B------:R-:W-:Y:S01]  /*22c0*/  LOP3.LUT R13, R13, R2, RZ, 0x3c, !PT ;  /* 0x000000020d0d7212 */ /* 0x000fe200078e3cff */
[----:B------:R-:W-:Y:S06]  /*22d0*/  @P2 BRA `(.L_x_35) ;  /* 0xfffffff000982947 */ /* 0x000fec000383ffff */
[----:B------:R-:W-:Y:S01]  /*22e0*/  UIADD3 UR4, UPT, UPT, UR4, 0x20, URZ ;  /* 0x0000002004047890 */ /* 0x000fe2000fffe0ff */
[----:B------:R-:W-:-:S03]  /*22f0*/  SHF.L.U32 R3, R15, 0x1f, RZ ;  /* 0x0000001f0f037819 */ /* 0x000fc600000006ff */
[----:B------:R-:W-:-:S09]  /*2300*/  ULEA UR5, UR6, UR4, 0x3 ;  /* 0x0000000406057291 */ /* 0x000fd2000f8e18ff */
[----:B------:R-:W1:Y:S02]  /*2310*/  SYNCS.PHASECHK.TRANS64.TRYWAIT P0, [UR5], R3 ;  /* 0x00000003ff0075a7 */ /* 0x000e640008001105 */
[----:B-1----:R-:W-:Y:S05]  /*2320*/  @!P0 BRA `(.L_x_36) ;  /* 0x0000006c00548947 */ /* 0x002fea0003800000 */
.L_x_130:
[----:B------:R-:W-:-:S04]  /*2330*/  UIADD3 UR6, UPT, UPT, UR6, 0x1, URZ ;  /* 0x0000000106067890 */ /* 0x000fc8000fffe0ff */
[----:B------:R-:W-:-:S04]  /*2340*/  UISETP.NE.AND UP0, UPT, UR6, 0x4, UPT ;  /* 0x000000040600788c */ /* 0x000fc8000bf05270 */
[----:B------:R-:W-:Y:S02]  /*2350*/  USEL UR7, URZ, 0x1, UP0 ;  /* 0x00000001ff077887 */ /* 0x000fe40008000000 */
[----:B------:R-:W-:-:S04]  /*2360*/  USEL UR6, UR6, URZ, UP0 ;  /* 0x000000ff06067287 */ /* 0x000fc80008000000 */
[----:B------:R-:W-:Y:S01]  /*2370*/  ULEA UR5, UR6, UR4, 0x3 ;  /* 0x0000000406057291 */ /* 0x000fe2000f8e18ff */
[----:B------:R-:W-:-:S04]  /*2380*/  LOP3.LUT R2, R15, UR7, RZ, 0x3c, !PT ;  /* 0x000000070f027c12 */ /* 0x000fc8000f8e3cff */
[----:B-1----:R-:W-:-:S04]  /*2390*/  SHF.L.U32 R3, R2, 0x1f, RZ ;  /* 0x0000001f02037819 */ /* 0x002fc800000006ff */
[----:B------:R-:W1:Y:S02]  /*23a0*/  SYNCS.PHASECHK.TRANS64.TRYWAIT P0, [UR5], R3 ;  /* 0x00000003ff0075a7 */ /* 0x000e640008001105 */
[----:B-1----:R-:W-:Y:S05]  /*23b0*/  @!P0 BRA `(.L_x_37) ;  /* 0x0000006c00488947 */ /* 0x002fea0003800000 */
.L_x_132:
        /* <DEDUP_REMOVED lines=9> */
.L_x_134:
[----:B------:R-:W-:-:S04]  /*2450*/  UIADD3 UR6, UPT, UPT, UR6, 0x1, URZ ;  /* 0x0000000106067890 */ /* 0x000fc8000fffe0ff */
[----:B------:R-:W-:-:S04]  /*2460*/  UISETP.NE.AND UP0, UPT, UR6, 0x4, UPT ;  /* 0x000000040600788c */ /* 0x000fc8000bf05270 */
[----:B------:R-:W-:Y:S02]  /*2470*/  USEL UR5, URZ, 0x1, UP0 ;  /* 0x00000001ff057887 */ /* 0x000fe40008000000 */
[----:B------:R-:W-:-:S04]  /*2480*/  USEL UR6, UR6, URZ, UP0 ;  /* 0x000000ff06067287 */ /* 0x000fc80008000000 */
[----:B------:R-:W-:Y:S01]  /*2490*/  ULEA UR6, UR6, UR4, 0x3 ;  /* 0x0000000406067291 */ /* 0x000fe2000f8e18ff */
[----:B-1----:R-:W-:-:S04]  /*24a0*/  LOP3.LUT R3, R2, UR5, RZ, 0x3c, !PT ;  /* 0x0000000502037c12 */ /* 0x002fc8000f8e3cff */
[----:B------:R-:W-:Y:S01]  /*24b0*/  SHF.L.U32 R3, R3, 0x1f, RZ ;  /* 0x0000001f03037819 */ /* 0x000fe200000006ff */
[----:B----4-:R-:W-:-:S07]  /*24c0*/  IMAD.U32 R0, RZ, RZ, UR6 ;  /* 0x00000006ff007e24 */ /* 0x010fce000f8e00ff */
.L_x_39:
[----:B-1----:R1:W2:Y:S02]  /*24d0*/  SYNCS.PHASECHK.TRANS64.TRYWAIT P0, [R0+URZ], R3 ;  /* 0x00000003000075a7 */ /* 0x0022a400080011ff */
[----:B--2---:R-:W-:Y:S05]  /*24e0*/  @!P0 NANOSLEEP.SYNCS 0x989680 ;  /* 0x009896800000895d */ /* 0x004fea0003900000 */
[----:B------:R-:W2:Y:S02]  /*24f0*/  @!P0 SYNCS.PHASECHK.TRANS64 P0, [R0+URZ], R3 ;  /* 0x00000003000085a7 */ /* 0x000ea400080010ff */
[----:B--2---:R-:W-:Y:S05]  /*2500*/  @P0 EXIT ;  /* 0x000000000000094d */ /* 0x004fea0003800000 */
[----:B------:R-:W-:Y:S05]  /*2510*/  BRA `(.L_x_39) ;  /* 0xfffffffc00ec7947 */ /* 0x000fea000383ffff */
.L_x_17:
[----:B------:R-:W-:-:S04]  /*2520*/  UISETP.NE.AND UP1, UPT, UR37, URZ, UPT ;  /* 0x000000ff2500728c */ /* 0x000fc8000bf25270 */
[----:B------:R-:W-:-:S09]  /*2530*/  UISETP.NE.OR UP1, UPT, UR8, 0x1, UP1 ;  /* 0x000000010800788c */ /* 0x000fd20008f25670 */
[----:B------:R-:W-:Y:S05]  /*2540*/  BRA.U UP1, `(.L_x_40) ;  /* 0x0000000501487547 */ /* 0x000fea000b800000 */
[----:B------:R-:W-:Y:S01]  /*2550*/  ISETP.NE.AND P2, PT, R2, RZ, PT ;  /* 0x000000ff0200720c */ /* 0x000fe20003f45270 */
[----:B------:R-:W-:Y:S01]  /*2560*/  IMAD.MOV.U32 R12, RZ, RZ, 0x1 ;  /* 0x00000001ff0c7424 */ /* 0x000fe200078e00ff */
[----:B------:R-:W-:Y:S02]  /*2570*/  CS2R R10, SRZ ;  /* 0x00000000000a7805 */ /* 0x000fe4000001ff00 */
[----:B------:R-:W-:Y:S01]  /*2580*/  CS2R R8, SRZ ;  /* 0x0000000000087805 */ /* 0x000fe2000001ff00 */
[----:B------:R-:W-:Y:S01]  /*2590*/  UMOV UR4, 0x400 ;  /* 0x0000040000047882 */ /* 0x000fe20000000000 */
[----:B------:R-:W-:Y:S01]  /*25a0*/  UMOV UR6, URZ ;  /* 0x000000ff00067c82 */ /* 0x000fe20008000000 */
[----:B------:R-:W-:-:S12]  /*25b0*/  ULEA UR37, UR37, UR4, 0x18 ;  /* 0x0000000425257291 */ /* 0x000fd8000f8ec0ff */
.L_x_44:
[----:B------:R-:W-:Y:S02]  /*25c0*/  LEA R0, R8, UR37, 0x3 ;  /* 0x0000002508007c11 */ /* 0x000fe4000f8e18ff */
[----:B------:R-:W-:-:S03]  /*25d0*/  SHF.L.U32 R5, R9, 0x1f, RZ ;  /* 0x0000001f09057819 */ /* 0x000fc600000006ff */
[----:B------:R-:W-:Y:S01]  /*25e0*/  VIADD R4, R0, 0x100 ;  /* 0x0000010000047836 */ /* 0x000fe20000000000 */
[----:B------:R-:W1:Y:S02]  /*25f0*/  SYNCS.PHASECHK.TRANS64.TRYWAIT P0, [R0+URZ+0xf0], R5 ;  /* 0x0000f005000075a7 */ /* 0x000e6400080011ff */
[----:B-1----:R-:W-:Y:S05]  /*2600*/  @!P0 BRA `(.L_x_41) ;  /* 0x0000006800e48947 */ /* 0x002fea0003800000 */
.L_x_135:
[----:B------:R-:W-:Y:S01]  /*2610*/  ULEA UR5, UR6, UR37, 0x3 ;  /* 0x0000002506057291 */ /* 0x000fe2000f8e18ff */
[----:B------:R-:W-:Y:S02]  /*2620*/  PRMT R4, RZ, 0x654, R4 ;  /* 0x00000654ff047816 */ /* 0x000fe40000000004 */
[----:B-1----:R-:W-:Y:S01]  /*2630*/  SHF.L.U32 R5, R12, 0x1f, RZ ;  /* 0x0000001f0c057819 */ /* 0x002fe200000006ff */
[----:B------:R-:W-:Y:S01]  /*2640*/  UIADD3 UR4, UPT, UPT, UR5, 0x90, URZ ;  /* 0x0000009005047890 */ /* 0x000fe2000fffe0ff */
[----:B------:R1:W-:Y:S05]  /*2650*/  SYNCS.ARRIVE.TRANS64.RED.A1T0 RZ, [R4+URZ], RZ ;  /* 0x000000ff04ff79a7 */ /* 0x0003ea00081004ff */
[----:B------:R-:W-:Y:S01]  /*2660*/  IMAD.U32 R7, RZ, RZ, UR4 ;  /* 0x00000004ff077e24 */ /* 0x000fe2000f8e00ff */
[----:B------:R-:W2:Y:S04]  /*2670*/  SYNCS.PHASECHK.TRANS64.TRYWAIT P0, [UR5+0xa0], R5 ;  /* 0x0000a005ff0075a7 */ /* 0x000ea80008001105 */
[----:B------:R-:W-:Y:S01]  /*2680*/  PRMT R6, R2, 0x654, R7 ;  /* 0x0000065402067816 */ /* 0x000fe20000000007 */
[----:B-1----:R-:W-:Y:S01]  /*2690*/  @!P2 IMAD.MOV.U32 R4, RZ, RZ, 0x10 ;  /* 0x00000010ff04a424 */ /* 0x002fe200078e00ff */
[----:B--2---:R-:W-:Y:S06]  /*26a0*/  @!P0 BRA `(.L_x_42) ;  /* 0x0000006800d08947 */ /* 0x004fec0003800000 */
.L_x_137:
[----:B------:R-:W-:Y:S01]  /*26b0*/  ULEA UR4, UR6, UR37, 0x4 ;  /* 0x0000002506047291 */ /* 0x000fe2000f8e20ff */
[----:B------:R-:W-:Y:S01]  /*26c0*/  SEL R3, R6, R3, !P2 ;  /* 0x0000000306037207 */ /* 0x000fe20005000000 */
[----:B------:R-:W-:Y:S01]  /*26d0*/  UIADD3 UR5, UPT, UPT, UR5, 0x90, URZ ;  /* 0x0000009005057890 */ /* 0x000fe2000fffe0ff */
[----:B-1----:R-:W-:Y:S01]  /*26e0*/  LEA R0, R11, UR37, 0x3 ;  /* 0x000000250b007c11 */ /* 0x002fe2000f8e18ff */
[----:B------:R-:W-:Y:S01]  /*26f0*/  UIADD3 UR4, UPT, UPT, UR4, 0x120, URZ ;  /* 0x0000012004047890 */ /* 0x000fe2000fffe0ff */
[----:B------:R-:W-:Y:S01]  /*2700*/  SHF.L.U32 R5, R10, 0x1f, RZ ;  /* 0x0000001f0a057819 */ /* 0x000fe200000006ff */
[----:B------:R1:W-:Y:S01]  /*2710*/  @!P2 SYNCS.ARRIVE.TRANS64.RED RZ, [R3+URZ], R4 ;  /* 0x0000000403ffa9a7 */ /* 0x0003e200080004ff */
[----:B------:R-:W-:Y:S01]  /*2720*/  UIADD3 UR6, UPT, UPT, UR6, 0x1, URZ ;  /* 0x0000000106067890 */ /* 0x000fe2000fffe0ff */
[----:B------:R-:W-:-:S03]  /*2730*/  VIADD R8, R8, 0x1 ;  /* 0x0000000108087836 */ /* 0x000fc60000000000 */
[----:B------:R-:W-:Y:S02]  /*2740*/  UISETP.NE.AND UP0, UPT, UR6, 0x2, UPT ;  /* 0x000000020600788c */ /* 0x000fe4000bf05270 */
[----:B------:R-:W-:Y:S06]  /*2750*/  UGETNEXTWORKID.BROADCAST [UR4], [UR5] ;  /* 0x00000000040073ca */ /* 0x000fec0008000100 */
[----:B------:R-:W-:Y:S01]  /*2760*/  USEL UR4, URZ, 0x1, UP0 ;  /* 0x00000001ff047887 */ /* 0x000fe20008000000 */
[----:B------:R-:W-:Y:S01]  /*2770*/  ISETP.NE.AND P0, PT, R8, 0x2, PT ;  /* 0x000000020800780c */ /* 0x000fe20003f05270 */
[----:B------:R-:W-:Y:S01]  /*2780*/  USEL UR6, UR6, URZ, UP0 ;  /* 0x000000ff06067287 */ /* 0x000fe20008000000 */
[----:B------:R-:W2:Y:S03]  /*2790*/  SYNCS.PHASECHK.TRANS64.TRYWAIT P1, [R0+URZ+0x90], R5 ;  /* 0x00009005000075a7 */ /* 0x000ea600080211ff */
[----:B------:R-:W-:Y:S01]  /*27a0*/  LOP3.LUT R12, R12, UR4, RZ, 0x3c, !PT ;  /* 0x000000040c0c7c12 */ /* 0x000fe2000f8e3cff */
[----:B-12---:R-:W-:Y:S07]  /*27b0*/  @!P1 BRA `(.L_x_43) ;  /* 0x0000006800a49947 */ /* 0x006fee0003800000 */
.L_x_138:
[C---:B------:R-:W-:Y:S01]  /*27c0*/  LEA R4, R11.reuse, UR37, 0x4 ;  /* 0x000000250b047c11 */ /* 0x040fe2000f8e20ff */
[----:B-1----:R-:W-:Y:S01]  /*27d0*/  VIADD R0, R0, 0xa0 ;  /* 0x000000a000007836 */ /* 0x002fe20000000000 */
[----:B------:R-:W-:Y:S01]  /*27e0*/  SEL R8, R8, RZ, P0 ;  /* 0x000000ff08087207 */ /* 0x000fe20000000000 */
[----:B------:R-:W-:-:S03]  /*27f0*/  VIADD R11, R11, 0x1 ;  /* 0x000000010b0b7836 */ /* 0x000fc60000000000 */
[----:B------:R-:W1:Y:S01]  /*2800*/  LDS.128 R4, [R4+0x120] ;  /* 0x0001200004047984 */ /* 0x000e620000000c00 */
[----:B------:R-:W-:Y:S02]  /*2810*/  PRMT R0, RZ, 0x654, R0 ;  /* 0x00000654ff007816 */ /* 0x000fe40000000000 */
[C---:B------:R-:W-:Y:S01]  /*2820*/  ISETP.NE.AND P1, PT, R11.reuse, 0x2, PT ;  /* 0x000000020b00780c */ /* 0x040fe20003f25270 */
[----:B------:R-:W-:Y:S01]  /*2830*/  @!PT LDS RZ, [RZ] ;  /* 0x00000000fffff984 */ /* 0x000fe20000000800 */
[----:B------:R-:W-:Y:S01]  /*2840*/  @!PT LDS RZ, [RZ] ;  /* 0x00000000fffff984 */ /* 0x000fe20000000800 */
[----:B------:R-:W-:Y:S01]  /*2850*/  @!PT LDS RZ, [RZ] ;  /* 0x00000000fffff984 */ /* 0x000fe20000000800 */
[----:B------:R-:W-:Y:S01]  /*2860*/  @!PT LDS RZ, [RZ] ;  /* 0x00000000fffff984 */ /* 0x000fe20000000800 */
[----:B------:R2:W-:Y:S06]  /*2870*/  MEMBAR.ALL.CTA ;  /* 0x0000000000007992 */ /* 0x0005ec0000008000 */
[----:B--2---:R-:W2:Y:S01]  /*2880*/  FENCE.VIEW.ASYNC.S ;  /* 0x00000000000073c6 */ /* 0x004ea20000000000 */
[----:B------:R-:W-:Y:S01]  /*2890*/  SEL R11, R11, RZ, P1 ;  /* 0x000000ff0b0b7207 */ /* 0x000fe20000800000 */
[----:B--2---:R2:W-:Y:S01]  /*28a0*/  SYNCS.ARRIVE.TRANS64.RED.A1T0 RZ, [R0+URZ], RZ ;  /* 0x000000ff00ff79a7 */ /* 0x0045e200081004ff */
[----:B-1----:R-:W-:-:S02]  /*28b0*/  LOP3.LUT P3, RZ, R6, 0x1, RZ, 0xc0, !PT ;  /* 0x0000000106ff7812 */ /* 0x002fc4000786c0ff */
[----:B------:R-:W-:-:S04]  /*28c0*/  SEL R5, RZ, 0x1, P1 ;  /* 0x00000001ff057807 */ /* 0x000fc80000800000 */
[----:B------:R-:W-:Y:S02]  /*28d0*/  LOP3.LUT R10, R10, R5, RZ, 0x3c, !PT ;  /* 0x000000050a0a7212 */ /* 0x000fe400078e3cff */
[----:B--2---:R-:W-:-:S04]  /*28e0*/  SEL R0, RZ, 0x1, P0 ;  /* 0x00000001ff007807 */ /* 0x004fc80000000000 */
[----:B------:R-:W-:Y:S01]  /*28f0*/  LOP3.LUT R9, R9, R0, RZ, 0x3c, !PT ;  /* 0x0000000009097212 */ /* 0x000fe200078e3cff */
[----:B------:R-:W-:Y:S06]  /*2900*/  @P3 BRA `(.L_x_44) ;  /* 0xfffffffc002c3947 */ /* 0x000fec000383ffff */
[----:B------:R-:W-:Y:S01]  /*2910*/  ULEA UR5, UR6, UR37, 0x3 ;  /* 0x0000002506057291 */ /* 0x000fe2000f8e18ff */
[----:B------:R-:W-:-:S08]  /*2920*/  SHF.L.U32 R3, R12, 0x1f, RZ ;  /* 0x0000001f0c037819 */ /* 0x000fd000000006ff */
[----:B------:R-:W1:Y:S02]  /*2930*/  SYNCS.PHASECHK.TRANS64 P0, [UR5+0xa0], R3 ;  /* 0x0000a003ff0075a7 */ /* 0x000e640008001005 */
[----:B-1----:R-:W-:Y:S05]  /*2940*/  @P0 BRA `(.L_x_45) ;  /* 0x0000000000080947 */ /* 0x002fea0003800000 */
[----:B------:R-:W1:Y:S02]  /*2950*/  SYNCS.PHASECHK.TRANS64.TRYWAIT P0, [UR5+0xa0], R3 ;  /* 0x0000a003ff0075a7 */ /* 0x000e640008001105 */
[----:B-1----:R-:W-:Y:S05]  /*2960*/  @!P0 BRA `(.L_x_46) ;  /* 0x00000068004c8947 */ /* 0x002fea0003800000 */
.L_x_45:
[----:B------:R-:W-:-:S04]  /*2970*/  UIADD3 UR4, UPT, UPT, UR6, 0x1, URZ ;  /* 0x0000000106047890 */ /* 0x000fc8000fffe0ff */
[----:B------:R-:W-:-:S04]  /*2980*/  UISETP.NE.AND UP0, UPT, UR4, 0x2, UPT ;  /* 0x000000020400788c */ /* 0x000fc8000bf05270 */
[----:B------:R-:W-:Y:S02]  /*2990*/  USEL UR7, URZ, 0x1, UP0 ;  /* 0x00000001ff077887 */ /* 0x000fe40008000000 */
[----:B------:R-:W-:-:S04]  /*29a0*/  USEL UR4, UR4, URZ, UP0 ;  /* 0x000000ff04047287 */ /* 0x000fc80008000000 */
[----:B------:R-:W-:Y:S01]  /*29b0*/  ULEA UR4, UR4, UR37, 0x3 ;  /* 0x0000002504047291 */ /* 0x000fe2000f8e18ff */
[----:B-1----:R-:W-:-:S04]  /*29c0*/  LOP3.LUT R3, R12, UR7, RZ, 0x3c, !PT ;  /* 0x000000070c037c12 */ /* 0x002fc8000f8e3cff */
[----:B------:R-:W-:-:S04]  /*29d0*/  SHF.L.U32 R0, R3, 0x1f, RZ ;  /* 0x0000001f03007819 */ /* 0x000fc800000006ff */
[----:B------:R-:W1:Y:S02]  /*29e0*/  SYNCS.PHASECHK.TRANS64 P0, [UR4+0xa0], R0 ;  /* 0x0000a000ff0075a7 */ /* 0x000e640008001004 */
[----:B-1----:R-:W-:Y:S05]  /*29f0*/  @P0 EXIT ;  /* 0x000000000000094d */ /* 0x002fea0003800000 */
[----:B------:R-:W-:Y:S02]  /*2a00*/  SHF.L.U32 R3, R3, 0x1f, RZ ;  /* 0x0000001f03037819 */ /* 0x000fe400000006ff */
[----:B------:R-:W-:-:S07]  /*2a10*/  MOV R0, UR4 ;  /* 0x0000000400007c02 */ /* 0x000fce0008000f00 */
.L_x_47:
[----:B-1----:R1:W2:Y:S02]  /*2a20*/  SYNCS.PHASECHK.TRANS64.TRYWAIT P0, [R0+URZ+0xa0], R3 ;  /* 0x0000a003000075a7 */ /* 0x0022a400080011ff */
[----:B--2---:R-:W-:Y:S05]  /*2a30*/  @!P0 NANOSLEEP.SYNCS 0x989680 ;  /* 0x009896800000895d */ /* 0x004fea0003900000 */
[----:B------:R-:W2:Y:S02]  /*2a40*/  @!P0 SYNCS.PHASECHK.TRANS64 P0, [R0+URZ+0xa0], R3 ;  /* 0x0000a003000085a7 */ /* 0x000ea400080010ff */
[----:B--2---:R-:W-:Y:S05]  /*2a50*/  @P0 EXIT ;  /* 0x000000000000094d */ /* 0x004fea0003800000 */
[----:B------:R-:W-:Y:S05]  /*2a60*/  BRA `(.L_x_47) ;  /* 0xfffffffc00ec7947 */ /* 0x000fea000383ffff */
.L_x_40:
[----:B------:R-:W-:-:S09]  /*2a70*/  UISETP.NE.AND UP1, UPT, UR8, URZ, UPT ;  /* 0x000000ff0800728c */ /* 0x000fd2000bf25270 */
[----:B------:R-:W-:Y:S05]  /*2a80*/  BRA.U UP1, `(.L_x_48) ;  /* 0x0000000d01787547 */ /* 0x000fea000b800000 */
[----:B------:R-:W-:Y:S01]  /*2a90*/  UMOV UR4, 0x40 ;  /* 0x0000004000047882 */ /* 0x000fe20000000000 */
[----:B------:R-:W-:Y:S01]  /*2aa0*/  NOP ;  /* 0x0000000000007918 */ /* 0x000fe20000000000 */
[----:B------:R-:W-:Y:S01]  /*2ab0*/  ULEA UR4, UR37, UR4, 0x18 ;  /* 0x0000000425047291 */ /* 0x000fe2000f8ec0ff */
[----:B------:R-:W-:Y:S02]  /*2ac0*/  UMOV UR5, 0x400 ;  /* 0x0000040000057882 */ /* 0x000fe40000000000 */
[----:B------:R-:W-:-:S06]  /*2ad0*/  ULEA UR37, UR37, UR5, 0x18 ;  /* 0x0000000525257291 */ /* 0x000fcc000f8ec0ff */
[----:B------:R-:W1:Y:S02]  /*2ae0*/  LDS.U8 R0, [UR4+0x1c] ;  /* 0x00001c04ff007984 */ /* 0x000e640008000000 */
[----:B-1----:R-:W-:-:S13]  /*2af0*/  ISETP.NE.AND P0, PT, R0, RZ, PT ;  /* 0x000000ff0000720c */ /* 0x002fda0003f05270 */
[----:B------:R-:W-:Y:S05]  /*2b00*/  @P0 BRA `(.L_x_49) ;  /* 0x0000000000580947 */ /* 0x000fea0003800000 */
[----:B------:R-:W-:-:S13]  /*2b10*/  ELECT P0, URZ, PT ;  /* 0x0000000000ff782f */ /* 0x000fda0003800000 */
[----:B------:R-:W-:Y:S05]  /*2b20*/  @!P0 BRA `(.L_x_50) ;  /* 0x0000000000608947 */ /* 0x000fea0003800000 */
[----:B------:R-:W-:Y:S01]  /*2b30*/  UMOV UR5, 0x10 ;  /* 0x0000001000057882 */ /* 0x000fe20000000000 */
[----:B------:R-:W-:Y:S01]  /*2b40*/  HFMA2 R0, -RZ, RZ, 0, 5.9604644775390625e-08 ;  /* 0x00000001ff007431 */ /* 0x000fe200000001ff */
[----:B------:R-:W-:-:S03]  /*2b50*/  MOV R2, 0xffff ;  /* 0x0000ffff00027802 */ /* 0x000fc60000000f00 */
[----:B------:R-:W-:Y:S04]  /*2b60*/  DEPBAR.LE SB1, 0x36 ;  /* 0x00009d800000791a */ /* 0x000fe80000000000 */
[----:B------:R-:W1:Y:S02]  /*2b70*/  UTCATOMSWS.FIND_AND_SET.ALIGN UP0, UR5, UR5 ;  /* 0x00000005000575e3 */ /* 0x000e640008000800 */
[----:B-1----:R-:W-:Y:S01]  /*2b80*/  MOV R3, UR5 ;  /* 0x0000000500037c02 */ /* 0x002fe20008000f00 */
[----:B------:R-:W-:Y:S06]  /*2b90*/  BRA.U UP0, `(.L_x_51) ;  /* 0x0000000100187547 */ /* 0x000fec000b800000 */
.L_x_52:
[----:B------:R-:W-:Y:S05]  /*2ba0*/  NANOSLEEP 0x64 ;  /* 0x000000640000795d */ /* 0x000fea0003800000 */
[----:B------:R-:W-:-:S05]  /*2bb0*/  UMOV UR5, 0x10 ;  /* 0x0000001000057882 */ /* 0x000fca0000000000 */
[----:B------:R-:W-:Y:S04]  /*2bc0*/  DEPBAR.LE SB1, 0x36 ;  /* 0x00009d800000791a */ /* 0x000fe80000000000 */
[----:B------:R-:W1:Y:S02]  /*2bd0*/  UTCATOMSWS.FIND_AND_SET.ALIGN UP0, UR5, UR5 ;  /* 0x00000005000575e3 */ /* 0x000e640008000800 */
[----:B-1----:R-:W-:Y:S01]  /*2be0*/  MOV R3, UR5 ;  /* 0x0000000500037c02 */ /* 0x002fe20008000f00 */
[----:B------:R-:W-:Y:S05]  /*2bf0*/  BRA.U !UP0, `(.L_x_52) ;  /* 0xfffffffd08e87547 */ /* 0x000fea000b83ffff */
.L_x_51:
[-C--:B------:R-:W-:Y:S02]  /*2c00*/  SHF.L.U32 R2, R2, R3.reuse, RZ ;  /* 0x0000000302027219 */ /* 0x080fe400000006ff */
[----:B------:R-:W-:Y:S01]  /*2c10*/  SHF.L.U32 R0, R0, R3, RZ ;  /* 0x0000000300007219 */ /* 0x000fe200000006ff */
[----:B------:R-:W-:Y:S02]  /*2c20*/  IMAD.SHL.U32 R3, R3, 0x20, RZ ;  /* 0x0000002003037824 */ /* 0x000fe400078e00ff */
[----:B------:R1:W-:Y:S04]  /*2c30*/  ATOMS.OR RZ, [UR4+0x14], R2 ;  /* 0x00001402ffff798c */ /* 0x0003e8000b000004 */
[----:B------:R1:W-:Y:S04]  /*2c40*/  ATOMS.OR RZ, [UR4+0x18], R0 ;  /* 0x00001800ffff798c */ /* 0x0003e8000b000004 */
[----:B------:R1:W-:Y:S01]  /*2c50*/  STS [UR37+0x140], R3 ;  /* 0x00014003ff007988 */ /* 0x0003e20008000825 */
[----:B------:R-:W-:Y:S05]  /*2c60*/  BRA `(.L_x_50) ;  /* 0x0000000000107947 */ /* 0x000fea0003800000 */
.L_x_49:
[----:B------:R-:W-:Y:S02]  /*2c70*/  MOV R0, 0xffffffff ;  /* 0xffffffff00007802 */ /* 0x000fe40000000f00 */
[----:B------:R-:W-:-:S03]  /*2c80*/  MOV R2, 0x2cb0 ;  /* 0x00002cb000027802 */ /* 0x000fc60000000f00 */
[----:B------:R1:W-:Y:S04]  /*2c90*/  STS [UR37+0x140], R0 ;  /* 0x00014000ff007988 */ /* 0x0003e80008000825 */
[----:B-1-3-5:R-:W-:Y:S05]  /*2ca0*/  CALL.REL.NOINC `($__internal_1_$__cuda_sm10x_tcgen05_guardrail_trap_phase_invalid_during_alloc) ;  /* 0x0000006c00907944 */ /* 0x02afea0003c00000 */
.L_x_50:
[----:B------:R-:W-:Y:S05]  /*2cb0*/  WARPSYNC.ALL ;  /* 0x0000000000007948 */ /* 0x000fea0003800000 */
[----:B------:R-:W2:Y:S01]  /*2cc0*/  S2UR UR6, SR_CgaCtaId ;  /* 0x00000000000679c3 */ /* 0x000ea20000008800 */
[----:B------:R-:W-:Y:S01]  /*2cd0*/  UMOV UR4, 0x400 ;  /* 0x0000040000047882 */ /* 0x000fe20000000000 */
[----:B------:R-:W-:-:S06]  /*2ce0*/  NOP ;  /* 0x0000000000007918 */ /* 0x000fcc0000000000 */
[----:B------:R-:W-:Y:S06]  /*2cf0*/  BAR.ARV 0x6, 0xa0 ;  /* 0x0182800000007b1d */ /* 0x000fec0000002000 */
[----:B------:R-:W4:Y:S01]  /*2d00*/  LDCU UR7, c[0x0][0x38c] ;  /* 0x00007180ff0777ac */ /* 0x000f220008000800 */
[----:B------:R-:W-:Y:S01]  /*2d10*/  IMAD.MOV.U32 R11, RZ, RZ, 0x1 ;  /* 0x00000001ff0b7424 */ /* 0x000fe200078e00ff */
[----:B------:R-:W-:Y:S01]  /*2d20*/  CS2R R8, SRZ ;  /* 0x0000000000087805 */ /* 0x000fe2000001ff00 */
[----:B------:R-:W-:Y:S01]  /*2d30*/  IMAD.MOV.U32 R10, RZ, RZ, RZ ;  /* 0x000000ffff0a7224 */ /* 0x000fe200078e00ff */
[----:B------:R-:W-:Y:S01]  /*2d40*/  UMOV UR18, URZ ;  /* 0x000000ff00127c82 */ /* 0x000fe20008000000 */
[----:B------:R-:W-:Y:S01]  /*2d50*/  UMOV UR17, URZ ;  /* 0x000000ff00117c82 */ /* 0x000fe20008000000 */
[----:B------:R-:W-:Y:S01]  /*2d60*/  UMOV UR20, 0x0 ;  /* 0x0000000000147882 */ /* 0x000fe20000000000 */
[----:B------:R-:W-:Y:S01]  /*2d70*/  UMOV UR21, 0x44004a0 ;  /* 0x044004a000157882 */ /* 0x000fe20000000000 */
[----:B--2---:R-:W-:Y:S01]  /*2d80*/  ULEA UR6, UR6, UR4, 0x18 ;  /* 0x0000000406067291 */ /* 0x004fe2000f8ec0ff */
[----:B------:R-:W2:Y:S03]  /*2d90*/  LDCU UR4, c[0x0][0x38c] ;  /* 0x00007180ff0477ac */ /* 0x000ea60008000800 */
[----:B------:R-:W-:-:S02]  /*2da0*/  UIADD3 UR11, UPT, UPT, UR6, 0x6400, URZ ;  /* 0x00006400060b7890 */ /* 0x000fc4000fffe0ff */
[----:B----4-:R-:W-:-:S03]  /*2db0*/  UIADD3 UR7, UPT, UPT, UR7, 0x1f, URZ ;  /* 0x0000001f07077890 */ /* 0x010fc6000fffe0ff */
[----:B-1----:R-:W1:Y:S01]  /*2dc0*/  LDS R0, [UR6+0x140] ;  /* 0x00014006ff007984 */ /* 0x002e620008000800 */
[----:B------:R-:W-:Y:S02]  /*2dd0*/  UIADD3 UR12, UPT, UPT, UR6, 0x8400, URZ ;  /* 0x00008400060c7890 */ /* 0x000fe4000fffe0ff */
[----:B------:R-:W-:Y:S02]  /*2de0*/  USHF.R.S32.HI UR5, URZ, 0x1f, UR7 ;  /* 0x0000001fff057899 */ /* 0x000fe40008011407 */
[----:B------:R-:W-:Y:S02]  /*2df0*/  USHF.R.U32.HI UR11, URZ, 0x4, UR11 ;  /* 0x00000004ff0b7899 */ /* 0x000fe4000801160b */
[----:B------:R-:W-:Y:S02]  /*2e00*/  ULEA.HI UR5, UR5, UR7, URZ, 0x5 ;  /* 0x0000000705057291 */ /* 0x000fe4000f8f28ff */
[----:B------:R-:W-:Y:S02]  /*2e10*/  USHF.R.U32.HI UR12, URZ, 0x4, UR12 ;  /* 0x00000004ff0c7899 */ /* 0x000fe4000801160c */
[----:B------:R-:W-:-:S02]  /*2e20*/  USHF.R.S32.HI UR5, URZ, 0x5, UR5 ;  /* 0x00000005ff057899 */ /* 0x000fc40008011405 */
[----:B------:R-:W-:Y:S02]  /*2e30*/  ULOP3.LUT UR11, UR11, 0x3fff, URZ, 0xc0, !UPT ;  /* 0x00003fff0b0b7892 */ /* 0x000fe4000f8ec0ff */
[----:B------:R-:W-:Y:S02]  /*2e40*/  UISETP.LT.AND UP0, UPT, UR5, 0x1, UPT ;  /* 0x000000010500788c */ /* 0x000fe4000bf01270 */
[----:B------:R-:W-:Y:S02]  /*2e50*/  ULOP3.LUT UR12, UR12, 0x3fff, URZ, 0xc0, !UPT ;  /* 0x00003fff0c0c7892 */ /* 0x000fe4000f8ec0ff */
[----:B------:R-:W-:Y:S02]  /*2e60*/  USEL UR10, UR5, 0x1, !UP0 ;  /* 0x00000001050a7887 */ /* 0x000fe4000c000000 */
[----:B------:R-:W-:Y:S02]  /*2e70*/  ULOP3.LUT UR11, UR11, 0x10000, URZ, 0xfc, !UPT ;  /* 0x000100000b0b7892 */ /* 0x000fe4000f8efcff */
[----:B------:R-:W-:-:S02]  /*2e80*/  ULOP3.LUT UR12, UR12, 0x10000, URZ, 0xfc, !UPT ;  /* 0x000100000c0c7892 */ /* 0x000fc4000f8efcff */
[----:B------:R-:W-:Y:S02]  /*2e90*/  UIADD3 UR10, UPT, UPT, -UR10, URZ, URZ ;  /* 0x000000ff0a0a7290 */ /* 0x000fe4000fffe1ff */
[----:B--2---:R-:W-:Y:S01]  /*2ea0*/  UISETP.GE.AND UP3, UPT, UR4, 0x1, UPT ;  /* 0x000000010400788c */ /* 0x004fe2000bf66270 */
[----:B-1----:R-:W-:-:S15]  /*2eb0*/  R2UR UR19, R0 ;  /* 0x00000000001372ca */ /* 0x002fde00000e0000 */
.L_x_59:
[----:B------:R-:W-:Y:S02]  /*2ec0*/  LEA R0, R10, UR6, 0x3 ;  /* 0x000000060a007c11 */ /* 0x000fe4000f8e18ff */
[----:B------:R-:W-:Y:S02]  /*2ed0*/  SHF.L.U32 R5, R9, 0x1f, RZ ;  /* 0x0000001f09057819 */ /* 0x000fe400000006ff */
[----:B------:R-:W-:Y:S01]  /*2ee0*/  PLOP3.LUT P0, PT, PT, PT, UP3, 0x80, 0x8 ;  /* 0x000000000008781c */ /* 0x000fe20003f0f038 */
[----:B------:R-:W-:Y:S01]  /*2ef0*/  VIADD R3, R0, 0xa0 ;  /* 0x000000a000037836 */ /* 0x000fe20000000000 */
[----:B-1----:R-:W1:Y:S02]  /*2f00*/  SYNCS.PHASECHK.TRANS64.TRYWAIT P1, [R0+URZ+0x90], R5 ;  /* 0x00009005000075a7 */ /* 0x002e6400080211ff */
[----:B-1--4-:R-:W-:Y:S09]  /*2f10*/  @!P1 BRA `(.L_x_53) ;  /* 0x0000006000f89947 */ /* 0x012ff20003800000 */
.L_x_140:
[----:B------:R-:W-:Y:S01]  /*2f20*/  LEA R4, R10, UR6, 0x4 ;  /* 0x000000060a047c11 */ /* 0x000fe2000f8e20ff */
[----:B------:R-:W-:Y:S01]  /*2f30*/  @UP3 ULEA UR4, UR17, UR6, 0x3 ;  /* 0x0000000611043291 */ /* 0x000fe2000f8e18ff */
[----:B------:R-:W-:Y:S01]  /*2f40*/  PLOP3.LUT P2, PT, PT, PT, PT, 0x80, 0x8 ;  /* 0x000000000008781c */ /* 0x000fe20003f4f070 */
[----:B------:R-:W-:Y:S01]  /*2f50*/  ULEA UR9, UR18, UR6, 0x3 ;  /* 0x0000000612097291 */ /* 0x000fe2000f8e18ff */
[----:B------:R-:W-:Y:S02]  /*2f60*/  PRMT R3, RZ, 0x654, R3 ;  /* 0x00000654ff037816 */ /* 0x000fe40000000003 */
[----:B-1----:R-:W1:Y:S01]  /*2f70*/  LDS.128 R4, [R4+0x120] ;  /* 0x0001200004047984 */ /* 0x002e620000000c00 */
[----:B------:R-:W-:Y:S02]  /*2f80*/  @P0 SHF.L.U32 R2, R8, 0x1f, RZ ;  /* 0x0000001f08020819 */ /* 0x000fe400000006ff */
[----:B------:R-:W-:Y:S01]  /*2f90*/  SHF.L.U32 R0, R11, 0x1f, RZ ;  /* 0x0000001f0b007819 */ /* 0x000fe200000006ff */
[----:B------:R-:W-:Y:S01]  /*2fa0*/  @!PT LDS RZ, [RZ] ;  /* 0x00000000fffff984 */ /* 0x000fe20000000800 */
[----:B------:R-:W-:Y:S01]  /*2fb0*/  @!PT LDS RZ, [RZ] ;  /* 0x00000000fffff984 */ /* 0x000fe20000000800 */
[----:B------:R-:W-:Y:S01]  /*2fc0*/  @!PT LDS RZ, [RZ] ;  /* 0x00000000fffff984 */ /* 0x000fe20000000800 */
[----:B------:R-:W-:Y:S01]  /*2fd0*/  @!PT LDS RZ, [RZ] ;  /* 0x00000000fffff984 */ /* 0x000fe20000000800 */
[----:B------:R2:W-:Y:S06]  /*2fe0*/  MEMBAR.ALL.CTA ;  /* 0x0000000000007992 */ /* 0x0005ec0000008000 */
[----:B--2---:R-:W2:Y:S02]  /*2ff0*/  FENCE.VIEW.ASYNC.S ;  /* 0x00000000000073c6 */ /* 0x004ea40000000000 */
[----:B--2---:R2:W-:Y:S01]  /*3000*/  SYNCS.ARRIVE.TRANS64.RED.A1T0 RZ, [R3+URZ], RZ ;  /* 0x000000ff03ff79a7 */ /* 0x0045e200081004ff */
[----:B------:R2:W4:Y:S01]  /*3010*/  @P0 SYNCS.PHASECHK.TRANS64.TRYWAIT P2, [UR4], R2 ;  /* 0x00000002ff0005a7 */ /* 0x0005220008041104 */
[----:B-1----:R-:W-:Y:S01]  /*3020*/  LOP3.LUT P1, RZ, R6, 0x1, RZ, 0xc0, !PT ;  /* 0x0000000106ff7812 */ /* 0x002fe2000782c0ff */
[----:B------:R-:W1:Y:S02]  /*3030*/  SYNCS.PHASECHK.TRANS64.TRYWAIT P0, [UR9+0xd0], R0 ;  /* 0x0000d000ff0075a7 */ /* 0x000e640008001109 */
[----:B-12-4-:R-:W-:Y:S10]  /*3040*/  @!P0 BRA `(.L_x_54) ;  /* 0x0000006000c08947 */ /* 0x016ff40003800000 */
.L_x_142:
[----:B------:R-:W-:Y:S01]  /*3050*/  IADD3 R10, PT, PT, R10, 0x1, RZ ;  /* 0x000000010a0a7810 */ /* 0x000fe20007ffe0ff */
[----:B------:R-:W-:Y:S06]  /*3060*/  BRA.U !UP3, `(.L_x_55) ;  /* 0x000000010ba07547 */ /* 0x000fec000b800000 */
[----:B------:R-:W-:Y:S02]  /*3070*/  ULEA.HI UR8, UR18, UR18, URZ, 0x1 ;  /* 0x0000001212087291 */ /* 0x000fe4000f8f08ff */
[----:B------:R-:W-:Y:S02]  /*3080*/  UPLOP3.LUT UP4, UPT, UPT, UPT, UPT, 0x40, 0x4 ;  /* 0x000000000004789c */ /* 0x000fe40003f8e870 */
[----:B------:R-:W-:Y:S02]  /*3090*/  USHF.L.U32 UR4, UR8, 0x7, URZ ;  /* 0x0000000708047899 */ /* 0x000fe400080006ff */
[----:B------:R-:W-:Y:S02]  /*30a0*/  ULOP3.LUT UR8, UR8, 0xffe, URZ, 0xc0, !UPT ;  /* 0x00000ffe08087892 */ /* 0x000fe4000f8ec0ff */
[----:B------:R-:W-:Y:S02]  /*30b0*/  ULOP3.LUT UR4, UR4, 0xffffff00, URZ, 0xc0, !UPT ;  /* 0xffffff0004047892 */ /* 0x000fe4000f8ec0ff */
[----:B------:R-:W-:-:S02]  /*30c0*/  UIADD3 UR8, UPT, UPT, -UR8, UR18, URZ ;  /* 0x0000001208087290 */ /* 0x000fc4000fffe1ff */
[----:B------:R-:W-:Y:S01]  /*30d0*/  UIADD3 UR4, UPT, UPT, UR19, UR4, URZ ;  /* 0x0000000413047290 */ /* 0x000fe2000fffe0ff */
[----:B------:R-:W-:Y:S01]  /*30e0*/  UMOV UR16, UR10 ;  /* 0x0000000a00107c82 */ /* 0x000fe20008000000 */
[----:B------:R-:W-:Y:S02]  /*30f0*/  UMOV UR15, UR5 ;  /* 0x00000005000f7c82 */ /* 0x000fe40008000000 */
[----:B------:R-:W-:Y:S01]  /*3100*/  ULEA UR8, UR8, UR4, 0x14 ;  /* 0x0000000408087291 */ /* 0x000fe2000f8ea0ff */
[----:B------:R-:W-:-:S11]  /*3110*/  UMOV UR14, UR17 ;  /* 0x00000011000e7c82 */ /* 0x000fd60008000000 */
.L_x_58:
[----:B------:R-:W-:Y:S02]  /*3120*/  UIADD3 UR16, UPT, UPT, UR16, 0x1, URZ ;  /* 0x0000000110107890 */ /* 0x000fe4000fffe0ff */
[----:B--2---:R-:W-:Y:S02]  /*3130*/  ULEA UR7, UR14, UR6, 0x3 ;  /* 0x000000060e077291 */ /* 0x004fe4000f8e18ff */
[----:B------:R-:W-:Y:S01]  /*3140*/  UISETP.NE.AND UP0, UPT, UR16, URZ, UPT ;  /* 0x000000ff1000728c */ /* 0x000fe2000bf05270 */
[----:B----4-:R-:W-:Y:S10]  /*3150*/  @P2 BRA `(.L_x_56) ;  /* 0x00000000000c2947 */ /* 0x010ff40003800000 */
[----:B-1----:R-:W-:Y:S04]  /*3160*/  SHF.L.U32 R3, R8, 0x1f, RZ ;  /* 0x0000001f08037819 */ /* 0x002fe800000006ff */
[----:B------:R-:W1:Y:S02]  /*3170*/  SYNCS.PHASECHK.TRANS64.TRYWAIT P0, [UR7], R3 ;  /* 0x00000003ff0075a7 */ /* 0x000e640008001107 */
[----:B-1----:R-:W-:Y:S05]  /*3180*/  @!P0 BRA `(.L_x_57) ;  /* 0x0000006000888947 */ /* 0x002fea0003800000 */
.L_x_56:
[----:B------:R-:W-:Y:S01]  /*3190*/  UISETP.NE.AND UP1, UPT, UR15, 0x1, UPT ;  /* 0x000000010f00788c */ /* 0x000fe2000bf25270 */
[----:B------:R-:W-:Y:S01]  /*31a0*/  PLOP3.LUT P2, PT, PT, PT, PT, 0x80, 0x8 ;  /* 0x000000000008781c */ /* 0x000fe20003f4f070 */
[----:B------:R-:W-:Y:S02]  /*31b0*/  UIADD3 UR17, UPT, UPT, UR14, 0x1, URZ ;  /* 0x000000010e117890 */ /* 0x000fe4000fffe0ff */
[----:B------:R-:W-:Y:S02]  /*31c0*/  ULEA UR22, UR14, UR12, 0x9 ;  /* 0x0000000c0e167291 */ /* 0x000fe4000f8e48ff */
[----:B------:R-:W-:Y:S01]  /*31d0*/  UISETP.NE.AND UP2, UPT, UR17, 0x4, UPT ;  /* 0x000000041100788c */ /* 0x000fe2000bf45270 */
[----:B------:R-:W-:Y:S01]  /*31e0*/  PLOP3.LUT P0, PT, PT, PT, UP1, 0x80, 0x8 ;  /* 0x000000000008781c */ /* 0x000fe20003f0f018 */
[----:B------:R-:W-:Y:S02]  /*31f0*/  ULEA UR24, UR14, UR11, 0x7 ;  /* 0x0000000b0e187291 */ /* 0x000fe4000f8e38ff */
[----:B------:R-:W-:Y:S02]  /*3200*/  USEL UR13, URZ, 0x1, UP2 ;  /* 0x00000001ff0d7887 */ /* 0x000fe40009000000 */
[----:B------:R-:W-:Y:S02]  /*3210*/  USEL UR17, UR17, URZ, UP2 ;  /* 0x000000ff11117287 */ /* 0x000fe40009000000 */
[----:B------:R-:W-:Y:S02]  /*3220*/  UIADD3 UR7, UPT, UPT, UR7, 0x20, URZ ;  /* 0x0000002007077890 */ /* 0x000fe4000fffe0ff */
[----:B------:R-:W-:Y:S01]  /*3230*/  @UP1 ULEA UR4, UR17, UR6, 0x3 ;  /* 0x0000000611041291 */ /* 0x000fe2000f8e18ff */
[----:B------:R-:W-:Y:S01]  /*3240*/  LOP3.LUT R8, R8, UR13, RZ, 0x3c, !PT ;  /* 0x0000000d08087c12 */ /* 0x000fe2000f8e3cff */
[----:B------:R-:W-:Y:S01]  /*3250*/  UMOV UR23, 0xc0004010 ;  /* 0xc000401000177882 */ /* 0x000fe20000000000 */
[----:B------:R-:W-:Y:S01]  /*3260*/  UMOV UR25, 0xc0004010 ;  /* 0xc000401000197882 */ /* 0x000fe20000000000 */
[----:B------:R-:W-:Y:S01]  /*3270*/  UIADD3 UR15, UPT, UPT, UR15, -0x1, URZ ;  /* 0xffffffff0f0f7890 */ /* 0x000fe2000fffe0ff */
[----:B-1----:R-:W-:Y:S01]  /*3280*/  @P0 SHF.L.U32 R0, R8, 0x1f, RZ ;  /* 0x0000001f08000819 */ /* 0x002fe200000006ff */
[----:B------:R-:W-:Y:S03]  /*3290*/  UMOV UR14, UR17 ;  /* 0x00000011000e7c82 */ /* 0x000fe60008000000 */
[----:B------:R2:W4:Y:S01]  /*32a0*/  @P0 SYNCS.PHASECHK.TRANS64.TRYWAIT P2, [UR4], R0 ;  /* 0x00000000ff0005a7 */ /* 0x0005220008041104 */
[----:B------:R2:W-:Y:S01]  /*32b0*/  UTCIMMA gdesc[UR24], gdesc[UR22], tmem[UR8], tmem[UR20], idesc[UR21], UP4 ;  /* 0x00ff1416180075ea */ /* 0x0005e2000a000108 */
[----:B------:R-:W-:Y:S01]  /*32c0*/  UPLOP3.LUT UP4, UPT, UPT, UPT, UPT, 0x80, 0x8 ;  /* 0x000000000008789c */ /* 0x000fe20003f8f070 */
[----:B------:R2:W-:Y:S01]  /*32d0*/  UTCBAR [UR7], URZ ;  /* 0x000000ff070073e9 */ /* 0x0005e200080000ff */
[----:B------:R-:W-:Y:S09]  /*32e0*/  BRA.U UP0, `(.L_x_58) ;  /* 0xfffffffd008c7547 */ /* 0x000ff2000b83ffff */
.L_x_55:
[----:B------:R-:W-:Y:S01]  /*32f0*/  UIADD3 UR18, UPT, UPT, UR18, 0x1, URZ ;  /* 0x0000000112127890 */ /* 0x000fe2000fffe0ff */
[C---:B------:R-:W-:Y:S01]  /*3300*/  ISETP.NE.AND P0, PT, R10.reuse, 0x2, PT ;  /* 0x000000020a00780c */ /* 0x040fe20003f05270 */
[----:B------:R-:W-:Y:S02]  /*3310*/  UIADD3 UR9, UPT, UPT, UR9, 0xb0, URZ ;  /* 0x000000b009097890 */ /* 0x000fe4000fffe0ff */
[----:B------:R-:W-:Y:S01]  /*3320*/  UISETP.NE.AND UP0, UPT, UR18, 0x4, UPT ;  /* 0x000000041200788c */ /* 0x000fe2000bf05270 */
[----:B-12---:R-:W-:Y:S02]  /*3330*/  SEL R0, RZ, 0x1, P0 ;  /* 0x00000001ff007807 */ /* 0x006fe40000000000 */
[----:B------:R-:W-:Y:S01]  /*3340*/  SEL R10, R10, RZ, P0 ;  /* 0x000000ff0a0a7207 */ /* 0x000fe20000000000 */
[----:B------:R-:W-:Y:S01]  /*3350*/  USEL UR4, URZ, 0x1, UP0 ;  /* 0x00000001ff047887 */ /* 0x000fe20008000000 */
[----:B------:R-:W-:Y:S01]  /*3360*/  LOP3.LUT R9, R9, R0, RZ, 0x3c, !PT ;  /* 0x0000000009097212 */ /* 0x000fe200078e3cff */
[----:B------:R-:W-:Y:S01]  /*3370*/  USEL UR18, UR18, URZ, UP0 ;  /* 0x000000ff12127287 */ /* 0x000fe20008000000 */
[----:B------:R1:W-:Y:S03]  /*3380*/  UTCBAR [UR9], URZ ;  /* 0x000000ff090073e9 */ /* 0x0003e600080000ff */
[----:B------:R-:W-:Y:S01]  /*3390*/  LOP3.LUT R11, R11, UR4, RZ, 0x3c, !PT ;  /* 0x000000040b0b7c12 */ /* 0x000fe2000f8e3cff */
[----:B------:R-:W-:Y:S07]  /*33a0*/  @P1 BRA `(.L_x_59) ;  /* 0xfffffff800c41947 */ /* 0x000fee000383ffff */
[----:B------:R-:W2:Y:S01]  /*33b0*/  S2UR UR4, SR_CgaCtaId ;  /* 0x00000000000479c3 */ /* 0x000ea20000008800 */
[----:B------:R-:W-:Y:S01]  /*33c0*/  ELECT P0, URZ, PT ;  /* 0x0000000000ff782f */ /* 0x000fe20003800000 */
[----:B------:R-:W-:Y:S01]  /*33d0*/  IMAD.MOV.U32 R0, RZ, RZ, 0x1 ;  /* 0x00000001ff007424 */ /* 0x000fe200078e00ff */
[----:B------:R-:W-:Y:S01]  /*33e0*/  UIADD3 UR6, UPT, UPT, UR6, 0xd0, URZ ;  /* 0x000000d006067890 */ /* 0x000fe2000fffe0ff */
[----:B------:R-:W-:Y:S01]  /*33f0*/  SHF.L.U32 R3, R11, 0x1f, RZ ;  /* 0x0000001f0b037819 */ /* 0x000fe200000006ff */
[----:B------:R-:W-:-:S03]  /*3400*/  UMOV UR5, 0x40 ;  /* 0x0000004000057882 */ /* 0x000fc60000000000 */
[----:B------:R-:W-:Y:S01]  /*3410*/  UVIRTCOUNT.DEALLOC.SMPOOL 0x80 ;  /* 0x000000800000784c */ /* 0x000fe20000000000 */
[----:B--2---:R-:W-:Y:S02]  /*3420*/  ULEA UR4, UR4, UR5, 0x18 ;  /* 0x0000000504047291 */ /* 0x004fe4000f8ec0ff */
[----:B------:R-:W-:-:S07]  /*3430*/  ULEA UR5, UR18, UR6, 0x3 ;  /* 0x0000000612057291 */ /* 0x000fce000f8e18ff */
[----:B------:R2:W-:Y:S02]  /*3440*/  @P0 STS.U8 [UR4+0x1c], R0 ;  /* 0x00001c00ff000988 */ /* 0x0005e40008000004 */
[----:B------:R-:W3:Y:S02]  /*3450*/  SYNCS.PHASECHK.TRANS64.TRYWAIT P0, [UR5], R3 ;  /* 0x00000003ff0075a7 */ /* 0x000ee40008001105 */
[----:B--23--:R-:W-:Y:S05]  /*3460*/  @!P0 BRA `(.L_x_60) ;  /* 0x0000005c00e88947 */ /* 0x00cfea0003800000 */
.L_x_145:
[----:B------:R-:W-:-:S04]  /*3470*/  UIADD3 UR7, UPT, UPT, UR18, 0x1, URZ ;  /* 0x0000000112077890 */ /* 0x000fc8000fffe0ff */
[----:B------:R-:W-:-:S04]  /*3480*/  UISETP.NE.AND UP0, UPT, UR7, 0x4, UPT ;  /* 0x000000040700788c */ /* 0x000fc8000bf05270 */
[----:B------:R-:W-:Y:S02]  /*3490*/  USEL UR8, URZ, 0x1, UP0 ;  /* 0x00000001ff087887 */ /* 0x000fe40008000000 */
[----:B------:R-:W-:-:S04]  /*34a0*/  USEL UR7, UR7, URZ, UP0 ;  /* 0x000000ff07077287 */ /* 0x000fc80008000000 */
[----:B------:R-:W-:Y:S01]  /*34b0*/  ULEA UR5, UR7, UR6, 0x3 ;  /* 0x0000000607057291 */ /* 0x000fe2000f8e18ff */
[----:B------:R-:W-:-:S04]  /*34c0*/  LOP3.LUT R2, R11, UR8, RZ, 0x3c, !PT ;  /* 0x000000080b027c12 */ /* 0x000fc8000f8e3cff */
[----:B--2---:R-:W-:-:S04]  /*34d0*/  SHF.L.U32 R3, R2, 0x1f, RZ ;  /* 0x0000001f02037819 */ /* 0x004fc800000006ff */
[----:B------:R-:W2:Y:S02]  /*34e0*/  SYNCS.PHASECHK.TRANS64.TRYWAIT P0, [UR5], R3 ;  /* 0x00000003ff0075a7 */ /* 0x000ea40008001105 */
[----:B--2---:R-:W-:Y:S05]  /*34f0*/  @!P0 BRA `(.L_x_61) ;  /* 0x0000005c00dc8947 */ /* 0x004fea0003800000 */
.L_x_147:
        /* <DEDUP_REMOVED lines=9> */
.L_x_149:
[----:B------:R-:W-:-:S04]  /*3590*/  UIADD3 UR7, UPT, UPT, UR7, 0x1, URZ ;  /* 0x0000000107077890 */ /* 0x000fc8000fffe0ff */
[----:B------:R-:W-:-:S04]  /*35a0*/  UISETP.NE.AND UP0, UPT, UR7, 0x4, UPT ;  /* 0x000000040700788c */ /* 0x000fc8000bf05270 */
[----:B------:R-:W-:Y:S02]  /*35b0*/  USEL UR5, URZ, 0x1, UP0 ;  /* 0x00000001ff057887 */ /* 0x000fe40008000000 */
[----:B------:R-:W-:-:S04]  /*35c0*/  USEL UR7, UR7, URZ, UP0 ;  /* 0x000000ff07077287 */ /* 0x000fc80008000000 */
[----:B------:R-:W-:Y:S01]  /*35d0*/  ULEA UR7, UR7, UR6, 0x3 ;  /* 0x0000000607077291 */ /* 0x000fe2000f8e18ff */
[----:B--2---:R-:W-:-:S04]  /*35e0*/  LOP3.LUT R3, R2, UR5, RZ, 0x3c, !PT ;  /* 0x0000000502037c12 */ /* 0x004fc8000f8e3cff */
[----:B------:R-:W-:-:S04]  /*35f0*/  SHF.L.U32 R3, R3, 0x1f, RZ ;  /* 0x0000001f03037819 */ /* 0x000fc800000006ff */
[----:B------:R-:W2:Y:S02]  /*3600*/  SYNCS.PHASECHK.TRANS64.TRYWAIT P0, [UR7], R3 ;  /* 0x00000003ff0075a7 */ /* 0x000ea40008001107 */
[----:B--2---:R-:W-:Y:S05]  /*3610*/  @!P0 BRA `(.L_x_63) ;  /* 0x0000005c00c48947 */ /* 0x004fea0003800000 */
.L_x_151:
[----:B------:R-:W-:Y:S01]  /*3620*/  NOP ;  /* 0x0000000000007918 */ /* 0x000fe20000000000 */
[----:B--2---:R-:W2:Y:S01]  /*3630*/  LDS R0, [UR4+0x14] ;  /* 0x00001404ff007984 */ /* 0x004ea20008000800 */
[----:B------:R-:W-:Y:S01]  /*3640*/  ULOP3.LUT UR6, UR19, 0xffff, URZ, 0xc0, !UPT ;  /* 0x0000ffff13067892 */ /* 0x000fe2000f8ec0ff */
[----:B------:R-:W-:Y:S01]  /*3650*/  UMOV UR8, 0xffff ;  /* 0x0000ffff00087882 */ /* 0x000fe20000000000 */
[----:B------:R-:W-:Y:S02]  /*3660*/  UMOV UR5, 0x1 ;  /* 0x0000000100057882 */ /* 0x000fe40000000000 */
[----:B------:R-:W-:-:S04]  /*3670*/  USHF.R.U32.HI UR6, URZ, 0x5, UR6 ;  /* 0x00000005ff067899 */ /* 0x000fc80008011606 */
[----:B------:R-:W-:Y:S02]  /*3680*/  USHF.L.U32 UR8, UR8, UR6, URZ ;  /* 0x0000000608087299 */ /* 0x000fe400080006ff */
[----:B------:R-:W-:-:S04]  /*3690*/  USHF.L.U32 UR5, UR5, UR6, URZ ;  /* 0x0000000605057299 */ /* 0x000fc800080006ff */
[----:B--2---:R-:W-:-:S04]  /*36a0*/  LOP3.LUT R0, R0, UR8, RZ, 0xc0, !PT ;  /* 0x0000000800007c12 */ /* 0x004fc8000f8ec0ff */
[----:B------:R-:W-:-:S13]  /*36b0*/  ISETP.NE.AND P0, PT, R0, UR8, PT ;  /* 0x0000000800007c0c */ /* 0x000fda000bf05270 */
[----:B------:R-:W-:Y:S05]  /*36c0*/  @P0 BRA `(.L_x_64) ;  /* 0x0000000000580947 */ /* 0x000fea0003800000 */
[----:B------:R-:W2:Y:S02]  /*36d0*/  LDS R0, [UR4+0x18] ;  /* 0x00001804ff007984 */ /* 0x000ea40008000800 */
[----:B--2---:R-:W-:-:S04]  /*36e0*/  LOP3.LUT R0, R0, UR5, RZ, 0xc0, !PT ;  /* 0x0000000500007c12 */ /* 0x004fc8000f8ec0ff */
[----:B------:R-:W-:-:S13]  /*36f0*/  ISETP.NE.AND P0, PT, R0, UR5, PT ;  /* 0x0000000500007c0c */ /* 0x000fda000bf05270 */
[----:B------:R-:W-:Y:S05]  /*3700*/  @P0 BRA `(.L_x_65) ;  /* 0x00000000003c0947 */ /* 0x000fea0003800000 */
[----:B------:R-:W2:Y:S01]  /*3710*/  S2R R2, SR_LANEID ;  /* 0x0000000000027919 */ /* 0x000ea20000000000 */
[----:B------:R-:W-:Y:S01]  /*3720*/  ULOP3.LUT UR8, URZ, UR8, URZ, 0x33, !UPT ;  /* 0x00000008ff087292 */ /* 0x000fe2000f8e33ff */
[----:B------:R-:W-:Y:S01]  /*3730*/  LOP3.LUT R4, RZ, UR5, RZ, 0x33, !PT ;  /* 0x00000005ff047c12 */ /* 0x000fe2000f8e33ff */
[----:B------:R-:W-:Y:S02]  /*3740*/  VOTEU.ANY UR7, UPT, PT ;  /* 0x0000000000077886 */ /* 0x000fe400038e0100 */
[----:B------:R-:W-:Y:S01]  /*3750*/  UFLO.U32 UR7, UR7 ;  /* 0x00000007000772bd */ /* 0x000fe200080e0000 */
[----:B------:R-:W3:Y:S01]  /*3760*/  REDUX UR5, R4 ;  /* 0x00000000040573c4 */ /* 0x000ee20000000000 */
[----:B------:R-:W-:-:S06]  /*3770*/  IMAD.U32 R0, RZ, RZ, UR8 ;  /* 0x00000008ff007e24 */ /* 0x000fcc000f8e00ff */
[----:B------:R1:W-:Y:S01]  /*3780*/  UTCATOMSWS.AND URZ, UR8 ;  /* 0x0000000800ff79e3 */ /* 0x0003e20008000000 */
[----:B------:R-:W4:Y:S01]  /*3790*/  REDUX UR6, R0 ;  /* 0x00000000000673c4 */ /* 0x000f220000000000 */
[----:B--2---:R-:W-:Y:S01]  /*37a0*/  ISETP.EQ.U32.AND P0, PT, R2, UR7, PT ;  /* 0x0000000702007c0c */ /* 0x004fe2000bf02070 */
[----:B---3--:R-:W-:Y:S01]  /*37b0*/  IMAD.U32 R2, RZ, RZ, UR5 ;  /* 0x00000005ff027e24 */ /* 0x008fe2000f8e00ff */
[----:B----4-:R-:W-:-:S11]  /*37c0*/  MOV R3, UR6 ;  /* 0x0000000600037c02 */ /* 0x010fd60008000f00 */
[----:B------:R1:W-:Y:S04]  /*37d0*/  @P0 ATOMS.AND RZ, [UR4+0x14], R3 ;  /* 0x00001403ffff098c */ /* 0x0003e8000a800004 */
[----:B------:R1:W-:Y:S01]  /*37e0*/  @P0 ATOMS.AND RZ, [UR4+0x18], R2 ;  /* 0x00001802ffff098c */ /* 0x0003e2000a800004 */
[----:B------:R-:W-:Y:S05]  /*37f0*/  BRA `(.L_x_66) ;  /* 0x0000000000147947 */ /* 0x000fea0003800000 */
.L_x_65:
[----:B------:R-:W-:Y:S02]  /*3800*/  MOV R2, 0x3820 ;  /* 0x0000382000027802 */ /* 0x000fe40000000f00 */
[----:B-1--45:R-:W-:Y:S05]  /*3810*/  CALL.REL.NOINC `($__internal_0_$__cuda_sm10x_tcgen05_guardrail_trap_col_being_dealloced_not_returned_by_alloc) ;  /* 0x0000006000a87944 */ /* 0x032fea0003c00000 */
[----:B------:R-:W-:Y:S05]  /*3820*/  BRA `(.L_x_66) ;  /* 0x0000000000087947 */ /* 0x000fea0003800000 */
.L_x_64:
[----:B------:R-:W-:Y:S02]  /*3830*/  MOV R2, 0x3850 ;  /* 0x0000385000027802 */ /* 0x000fe40000000f00 */
[----:B-1--45:R-:W-:Y:S05]  /*3840*/  CALL.REL.NOINC `($__internal_2_$__cuda_sm10x_tcgen05_guardrail_trap_unallocated_columns_being_dealloced) ;  /* 0x0000006000b47944 */ /* 0x032fea0003c00000 */
.L_x_66:
[----:B------:R-:W-:Y:S01]  /*3850*/  NOP ;  /* 0x0000000000007918 */ /* 0x000fe20000000000 */
[----:B-1----:R-:W-:Y:S05]  /*3860*/  EXIT ;  /* 0x000000000000794d */ /* 0x002fea0003800000 */
.L_x_48:
[----:B------:R-:W-:-:S09]  /*3870*/  UISETP.NE.OR UP2, UPT, UR8, 0x3, !UP2 ;  /* 0x000000030800788c */ /* 0x000fd2000d745670 */
[----:B------:R-:W-:Y:S05]  /*3880*/  BRA.U UP2, `(.L_x_67) ;  /* 0x0000001102147547 */ /* 0x000fea000b800000 */
[----:B------:R-:W1:Y:S01]  /*3890*/  LDC R0, c[0x0][0xb30] ;  /* 0x0002cc00ff007b82 */ /* 0x000e620000000800 */
[----:B------:R-:W2:Y:S01]  /*38a0*/  LDCU.64 UR8, c[0x0][0x888] ;  /* 0x00011100ff0877ac */ /* 0x000ea20008000a00 */
[----:B------:R-:W-:Y:S02]  /*38b0*/  HFMA2 R29, -RZ, RZ, 0, 0 ;  /* 0x00000000ff1d7431 */ /* 0x000fe400000001ff */
[----:B------:R-:W-:Y:S01]  /*38c0*/  IMAD.MOV.U32 R31, RZ, RZ, 0x1 ;  /* 0x00000001ff1f7424 */ /* 0x000fe200078e00ff */
[----:B------:R-:W-:Y:S01]  /*38d0*/  MOV R23, 0x1000 ;  /* 0x0000100000177802 */ /* 0x000fe20000000f00 */
[----:B------:R-:W4:Y:S01]  /*38e0*/  LDCU.64 UR4, c[0x0][0x890] ;  /* 0x00011200ff0477ac */ /* 0x000f220008000a00 */
[----:B------:R-:W-:Y:S01]  /*38f0*/  IMAD.MOV.U32 R30, RZ, RZ, RZ ;  /* 0x000000ffff1e7224 */ /* 0x000fe200078e00ff */
[----:B------:R-:W3:Y:S01]  /*3900*/  LDC R19, c[0x0][0x370] ;  /* 0x0000dc00ff137b82 */ /* 0x000ee20000000800 */
[----:B------:R-:W-:Y:S01]  /*3910*/  UMOV UR7, 0x400 ;  /* 0x0000040000077882 */ /* 0x000fe20000000000 */
[----:B------:R-:W-:-:S02]  /*3920*/  UPLOP3.LUT UP1, UPT, UPT, UPT, UPT, 0x40, 0x4 ;  /* 0x000000000004789c */ /* 0x000fc40003f2e870 */
[----:B------:R-:W-:-:S04]  /*3930*/  ULEA UR7, UR37, UR7, 0x18 ;  /* 0x0000000725077291 */ /* 0x000fc8000f8ec0ff */
[----:B------:R-:W3:Y:S01]  /*3940*/  LDC R2, c[0x0][0xb0c] ;  /* 0x0002c300ff027b82 */ /* 0x000ee20000000800 */
[----:B------:R-:W-:Y:S02]  /*3950*/  UIADD3 UR13, UPT, UPT, UR7, 0x58, URZ ;  /* 0x00000058070d7890 */ /* 0x000fe4000fffe0ff */
[----:B--2---:R-:W-:Y:S02]  /*3960*/  UISETP.NE.U32.AND UP2, UPT, UR8, URZ, UPT ;  /* 0x000000ff0800728c */ /* 0x004fe4000bf45070 */
[----:B------:R-:W-:Y:S02]  /*3970*/  UIADD3 UR33, UPT, UPT, UR7, 0x40, URZ ;  /* 0x0000004007217890 */ /* 0x000fe4000fffe0ff */
[----:B----4-:R-:W-:Y:S01]  /*3980*/  UISETP.NE.U32.AND UP3, UPT, UR4, URZ, UPT ;  /* 0x000000ff0400728c */ /* 0x010fe2000bf65070 */
[----:B------:R-:W2:Y:S01]  /*3990*/  LDC R18, c[0x0][0xb20] ;  /* 0x0002c800ff127b82 */ /* 0x000ea20000000800 */
[----:B-1----:R-:W-:Y:S01]  /*39a0*/  ISETP.NE.AND P1, PT, R0, 0x1, PT ;  /* 0x000000010000780c */ /* 0x002fe20003f25270 */
[----:B------:R-:W-:-:S02]  /*39b0*/  UISETP.NE.AND.EX UP2, UPT, UR9, URZ, UPT, UP2 ;  /* 0x000000ff0900728c */ /* 0x000fc4000bf45320 */
[----:B------:R-:W-:Y:S02]  /*39c0*/  UIADD3 UR25, UPT, UPT, UR7, 0x48, URZ ;  /* 0x0000004807197890 */ /* 0x000fe4000fffe0ff */
[----:B------:R-:W-:Y:S02]  /*39d0*/  UIADD3 UR17, UPT, UPT, UR7, 0x50, URZ ;  /* 0x0000005007117890 */ /* 0x000fe4000fffe0ff */
[----:B------:R-:W1:Y:S01]  /*39e0*/  LDC.64 R32, c[0x0][0x348] ;  /* 0x0000d200ff207b82 */ /* 0x000e620000000a00 */
[----:B------:R-:W-:Y:S02]  /*39f0*/  UPRMT UR13, UR37, 0x654, UR13 ;  /* 0x00000654250d7896 */ /* 0x000fe4000800000d */
[----:B------:R-:W-:-:S05]  /*3a00*/  UISETP.NE.AND.EX UP3, UPT, UR5, URZ, UPT, UP3 ;  /* 0x000000ff0500728c */ /* 0x000fca000bf65330 */
[----:B------:R-:W4:Y:S08]  /*3a10*/  LDC.64 R16, c[0x0][0xb10] ;  /* 0x0002c400ff107b82 */ /* 0x000f300000000a00 */
[----:B------:R-:W1:Y:S08]  /*3a20*/  LDC.64 R6, c[0x0][0xb18] ;  /* 0x0002c600ff067b82 */ /* 0x000e700000000a00 */
[----:B------:R-:W1:Y:S08]  /*3a30*/  LDC.64 R4, c[0x0][0xb28] ;  /* 0x0002ca00ff047b82 */ /* 0x000e700000000a00 */
[----:B--23--:R-:W1:Y:S02]  /*3a40*/  LDC R22, c[0x0][0x374] ;  /* 0x0000dd00ff167b82 */ /* 0x00ce640000000800 */
.L_x_78:
[C---:B------:R-:W-:Y:S02]  /*3a50*/  LEA R0, R30.reuse, UR7, 0x3 ;  /* 0x000000071e007c11 */ /* 0x040fe4000f8e18ff */
[----:B------:R-:W-:Y:S02]  /*3a60*/  SHF.L.U32 R3, R29, 0x1f, RZ ;  /* 0x0000001f1d037819 */ /* 0x000fe400000006ff */
[----:B------:R-:W-:Y:S02]  /*3a70*/  LEA R24, R30, UR7, 0x4 ;  /* 0x000000071e187c11 */ /* 0x000fe4000f8e20ff */
[----:B--2---:R-:W2:Y:S02]  /*3a80*/  SYNCS.PHASECHK.TRANS64.TRYWAIT P0, [R0+URZ+0x90], R3 ;  /* 0x00009003000075a7 */ /* 0x004ea400080011ff */
[----:B--2---:R-:W-:Y:S05]  /*3a90*/  @!P0 BRA `(.L_x_68) ;  /* 0x0000005800bc8947 */ /* 0x004fea0003800000 */
.L_x_152:
[----:B------:R-:W-:Y:S01]  /*3aa0*/  ISETP.GE.AND P0, PT, R40, 0x1, PT ;  /* 0x000000012800780c */ /* 0x000fe20003f06270 */
[----:B------:R-:W3:Y:S01]  /*3ab0*/  LDS.128 R24, [R24+0x120] ;  /* 0x0001200018187984 */ /* 0x000ee20000000c00 */
[----:B--2---:R-:W-:Y:S01]  /*3ac0*/  VIADD R0, R0, 0xa0 ;  /* 0x000000a000007836 */ /* 0x004fe20000000000 */
[----:B------:R-:W-:Y:S01]  /*3ad0*/  @!PT LDS RZ, [RZ] ;  /* 0x00000000fffff984 */ /* 0x000fe20000000800 */
[----:B------:R-:W-:Y:S01]  /*3ae0*/  @!PT LDS RZ, [RZ] ;  /* 0x00000000fffff984 */ /* 0x000fe20000000800 */
[----:B------:R-:W-:Y:S01]  /*3af0*/  @!PT LDS RZ, [RZ] ;  /* 0x00000000fffff984 */ /* 0x000fe20000000800 */
[----:B------:R-:W-:Y:S01]  /*3b00*/  @!PT LDS RZ, [RZ] ;  /* 0x00000000fffff984 */ /* 0x000fe20000000800 */
[----:B------:R2:W-:Y:S06]  /*3b10*/  MEMBAR.ALL.CTA ;  /* 0x0000000000007992 */ /* 0x0005ec0000008000 */
[----:B--2---:R-:W2:Y:S01]  /*3b20*/  FENCE.VIEW.ASYNC.S ;  /* 0x00000000000073c6 */ /* 0x004ea20000000000 */
[----:B------:R-:W-:Y:S04]  /*3b30*/  PRMT R0, RZ, 0x654, R0 ;  /* 0x00000654ff007816 */ /* 0x000fe80000000000 */
[----:B--2---:R2:W-:Y:S01]  /*3b40*/  SYNCS.ARRIVE.TRANS64.RED.A1T0 RZ, [R0+URZ], RZ ;  /* 0x000000ff00ff79a7 */ /* 0x0045e200081004ff */
[----:B---3--:R-:W-:Y:S11]  /*3b50*/  LOP3.LUT P3, RZ, R26, 0x1, RZ, 0xc0, !PT ;  /* 0x000000011aff7812 */ /* 0x008ff6000786c0ff */
[----:B------:R-:W-:Y:S02]  /*3b60*/  @!UPT UIADD3 URZ, UPT, UPT, URZ, URZ, URZ ;  /* 0x000000fffffff290 */ /* 0x000fe4000fffe0ff */
[----:B------:R-:W-:Y:S02]  /*3b70*/  @P3 MOV R13, R24 ;  /* 0x00000018000d3202 */ /* 0x000fe40000000f00 */
[----:B------:R-:W-:Y:S01]  /*3b80*/  @P3 LOP3.LUT R8, R25, 0xffff, RZ, 0xc0, !PT ;  /* 0x0000ffff19083812 */ /* 0x000fe200078ec0ff */
[----:B--2---:R-:W-:Y:S06]  /*3b90*/  @!P0 BRA `(.L_x_69) ;  /* 0x0000000000a48947 */ /* 0x004fec0003800000 */
[----:B-1----:R-:W-:Y:S01]  /*3ba0*/  IMAD.HI.U32 R35, R22, R7, RZ ;  /* 0x0000000716237227 */ /* 0x002fe200078e00ff */
[----:B------:R-:W-:Y:S02]  /*3bb0*/  ISETP.NE.AND P0, PT, R6, 0x1, PT ;  /* 0x000000010600780c */ /* 0x000fe40003f05270 */
[----:B------:R-:W-:Y:S01]  /*3bc0*/  ISETP.NE.AND P2, PT, R40, 0x1, PT ;  /* 0x000000012800780c */ /* 0x000fe20003f45270 */
[----:B----4-:R-:W-:Y:S01]  /*3bd0*/  IMAD.HI.U32 R34, R19, R16, RZ ;  /* 0x0000001013227227 */ /* 0x010fe200078e00ff */
[----:B------:R-:W-:Y:S02]  /*3be0*/  SHF.R.U32.HI R35, RZ, R18, R35 ;  /* 0x00000012ff237219 */ /* 0x000fe40000011623 */
[----:B------:R-:W-:Y:S01]  /*3bf0*/  ISETP.NE.AND P4, PT, R2, 0x1, PT ;  /* 0x000000010200780c */ /* 0x000fe20003f85270 */
[----:B------:R-:W-:Y:S01]  /*3c00*/  IMAD.HI.U32 R36, R13, R16, RZ ;  /* 0x000000100d247227 */ /* 0x000fe200078e00ff */
[----:B------:R-:W-:Y:S02]  /*3c10*/  SHF.R.U32.HI R34, RZ, R17, R34 ;  /* 0x00000011ff227219 */ /* 0x000fe40000011622 */
[----:B------:R-:W-:Y:S01]  /*3c20*/  SEL R3, R22, R35, !P0 ;  /* 0x0000002316037207 */ /* 0x000fe20004000000 */
[C---:B------:R-:W-:Y:S01]  /*3c30*/  IMAD.HI.U32 R35, R8.reuse, R7, RZ ;  /* 0x0000000708237227 */ /* 0x040fe200078e00ff */
[----:B------:R-:W-:Y:S02]  /*3c40*/  SEL R11, R19, R34, !P4 ;  /* 0x00000022130b7207 */ /* 0x000fe40006000000 */
[----:B------:R-:W-:Y:S01]  /*3c50*/  SHF.R.U32.HI R36, RZ, R17, R36 ;  /* 0x00000011ff247219 */ /* 0x000fe20000011624 */
[----:B------:R-:W-:Y:S01]  /*3c60*/  IMAD.HI.U32 R38, R3, R4, RZ ;  /* 0x0000000403267227 */ /* 0x000fe200078e00ff */
[----:B------:R-:W-:Y:S03]  /*3c70*/  SHF.R.U32.HI R35, RZ, R18, R35 ;  /* 0x00000012ff237219 */ /* 0x000fe60000011623 */
[----:B------:R-:W-:Y:S01]  /*3c80*/  IMAD.HI.U32 R34, R11, R4, RZ ;  /* 0x000000040b227227 */ /* 0x000fe200078e00ff */
[----:B------:R-:W-:Y:S02]  /*3c90*/  @P2 SHF.R.U32.HI R3, RZ, R5, R38 ;  /* 0x00000005ff032219 */ /* 0x000fe40000011626 */
[----:B------:R-:W-:Y:S02]  /*3ca0*/  SEL R9, R8, R35, !P0 ;  /* 0x0000002308097207 */ /* 0x000fe40004000000 */
[----:B------:R-:W-:Y:S01]  /*3cb0*/  @P2 SHF.R.U32.HI R11, RZ, R5, R34 ;  /* 0x00000005ff0b2219 */ /* 0x000fe20000011622 */
[C---:B------:R-:W-:Y:S01]  /*3cc0*/  IMAD R10, R40.reuse, R3, RZ ;  /* 0x00000003280a7224 */ /* 0x040fe200078e02ff */
[----:B------:R-:W-:Y:S01]  /*3cd0*/  SEL R3, R13, R36, !P4 ;  /* 0x000000240d037207 */ /* 0x000fe20006000000 */
[C---:B------:R-:W-:Y:S03]  /*3ce0*/  IMAD.HI.U32 R14, R9.reuse, R4, RZ ;  /* 0x00000004090e7227 */ /* 0x040fe600078e00ff */
[----:B------:R-:W-:Y:S01]  /*3cf0*/  ISETP.GE.AND P0, PT, R9, R10, PT ;  /* 0x0000000a0900720c */ /* 0x000fe20003f06270 */
[C---:B------:R-:W-:Y:S01]  /*3d00*/  IMAD R12, R40.reuse, R11, RZ ;  /* 0x0000000b280c7224 */ /* 0x040fe200078e02ff */
[-C--:B------:R-:W-:Y:S04]  /*3d10*/  SHF.R.U32.HI R14, RZ, R5.reuse, R14 ;  /* 0x00000005ff0e7219 */ /* 0x080fe8000001160e */
[----:B------:R-:W-:Y:S02]  /*3d20*/  ISETP.GE.OR P0, PT, R3, R12, P0 ;  /* 0x0000000c0300720c */ /* 0x000fe40000706670 */
[----:B------:R-:W-:Y:S05]  /*3d30*/  SEL R15, R9, R14, !P2 ;  /* 0x0000000e090f7207 */ /* 0x000fea0005000000 */
[----:B------:R-:W-:Y:S04]  /*3d40*/  IMAD.MOV R14, RZ, RZ, -R15 ;  /* 0x000000ffff0e7224 */ /* 0x000fe800078e0a0f */
[----:B------:R-:W-:Y:S02]  /*3d50*/  IMAD R14, R40, R14, R9 ;  /* 0x0000000e280e7224 */ /* 0x000fe400078e0209 */
[C---:B------:R-:W-:Y:S05]  /*3d60*/  @!P0 IMAD.HI.U32 R10, R3.reuse, R4, RZ ;  /* 0x00000004030a8227 */ /* 0x040fea00078e00ff */
[----:B------:R-:W-:Y:S04]  /*3d70*/  @!P0 SHF.R.U32.HI R10, RZ, R5, R10 ;  /* 0x00000005ff0a8219 */ /* 0x000fe8000001160a */
[----:B------:R-:W-:Y:S01]  /*3d80*/  @!P0 SEL R0, R3, R10, !P2 ;  /* 0x0000000a03008207 */ /* 0x000fe20005000000 */
[----:B------:R-:W-:Y:S03]  /*3d90*/  IMAD.MOV R10, RZ, RZ, -R3 ;  /* 0x000000ffff0a7224 */ /* 0x000fe600078e0a03 */
[----:B------:R-:W-:Y:S01]  /*3da0*/  @!P0 IADD3 R15, PT, PT, R15, -R0, RZ ;  /* 0x800000000f0f8210 */ /* 0x000fe20007ffe0ff */
[----:B------:R-:W-:Y:S01]  /*3db0*/  @!P0 IMAD R0, R11, R14, R0 ;  /* 0x0000000e0b008224 */ /* 0x000fe200078e0200 */
[----:B------:R-:W-:Y:S01]  /*3dc0*/  IADD3 R11, PT, PT, -R9, RZ, RZ ;  /* 0x000000ff090b7210 */ /* 0x000fe20007ffe1ff */
[----:B------:R-:W-:Y:S02]  /*3dd0*/  IMAD R13, R2, R10, R13 ;  /* 0x0000000a020d7224 */ /* 0x000fe400078e020d */
[----:B------:R-:W-:Y:S02]  /*3de0*/  @!P0 IMAD R9, R15, R40, R3 ;  /* 0x000000280f098224 */ /* 0x000fe400078e0203 */
[----:B------:R-:W-:Y:S02]  /*3df0*/  @!P0 IMAD.MOV.U32 R3, RZ, RZ, R0 ;  /* 0x000000ffff038224 */ /* 0x000fe400078e0000 */
[----:B------:R-:W-:Y:S02]  /*3e00*/  IMAD R8, R6, R11, R8 ;  /* 0x0000000b06087224 */ /* 0x000fe400078e0208 */
[----:B------:R-:W-:Y:S02]  /*3e10*/  IMAD R13, R3, R2, R13 ;  /* 0x00000002030d7224 */ /* 0x000fe400078e020d */
[----:B------:R-:W-:Y:S02]  /*3e20*/  IMAD R8, R9, R6, R8 ;  /* 0x0000000609087224 */ /* 0x000fe400078e0208 */
.L_x_69:
[----:B------:R-:W-:Y:S05]  /*3e30*/  BRA.U UP1, `(.L_x_70) ;  /* 0x0000000101107547 */ /* 0x000fea000b800000 */
[----:B------:R-:W-:Y:S04]  /*3e40*/  MOV R0, UR6 ;  /* 0x0000000600007c02 */ /* 0x000fe80008000f00 */
[----:B------:R-:W-:Y:S04]  /*3e50*/  SHF.L.U32 R3, R0, 0x1f, RZ ;  /* 0x0000001f00037819 */ /* 0x000fe800000006ff */
[----:B------:R-:W2:Y:S02]  /*3e60*/  SYNCS.PHASECHK.TRANS64.TRYWAIT P0, [UR7+0x88], R3 ;  /* 0x00008803ff0075a7 */ /* 0x000ea40008001107 */
[----:B--2---:R-:W-:Y:S05]  /*3e70*/  @!P0 BRA `(.L_x_71) ;  /* 0x0000005400d88947 */ /* 0x004fea0003800000 */
.L_x_70:
[----:B------:R-:W-:Y:S02]  /*3e80*/  R2UR UR35, R21 ;  /* 0x00000000152372ca */ /* 0x000fe400000e0000 */
[----:B------:R-:W-:Y:S02]  /*3e90*/  R2UR UR34, R20 ;  /* 0x00000000142272ca */ /* 0x000fe400000e0000 */
[----:B------:R-:W-:Y:S02]  /*3ea0*/  ISETP.NE.U32.AND P2, PT, RZ, UR4, PT ;  /* 0x00000004ff007c0c */ /* 0x000fe4000bf45070 */
[----:B------:R-:W-:Y:S02]  /*3eb0*/  SHF.L.U32 R12, R31, 0x1f, RZ ;  /* 0x0000001f1f0c7819 */ /* 0x000fe400000006ff */
[----:B------:R-:W-:Y:S05]  /*3ec0*/  ISETP.NE.AND.EX P2, PT, RZ, UR5, PT, P2 ;  /* 0x00000005ff007c0c */ /* 0x000fea000bf45320 */
[----:B------:R-:W-:Y:S02]  /*3ed0*/  USHF.L.U32 UR35, UR35, 0x6, URZ ;  /* 0x0000000623237899 */ /* 0x000fe400080006ff */
[----:B------:R-:W-:Y:S01]  /*3ee0*/  USHF.L.U32 UR34, UR34, 0x8, URZ ;  /* 0x0000000822227899 */ /* 0x000fe200080006ff */
[----:B------:R-:W-:Y:S11]  /*3ef0*/  BRA.U !UP3, `(.L_x_72) ;  /* 0x000000010b347547 */ /* 0x000ff6000b800000 */
[----:B------:R-:W-:Y:S01]  /*3f00*/  UPLOP3.LUT UP0, UPT, UPT, UPT, UP2, 0x80, 0x8 ;  /* 0x000000000008789c */ /* 0x000fe20003f0f020 */
[----:B--2---:R-:W-:Y:S02]  /*3f10*/  HFMA2 R0, -RZ, RZ, 0, 5.9604644775390625e-08 ;  /* 0x00000001ff007431 */ /* 0x004fe400000001ff */
[----:B------:R-:W-:Y:S03]  /*3f20*/  IMAD.MOV.U32 R91, RZ, RZ, 0x1 ;  /* 0x00000001ff5b7424 */ /* 0x000fe600078e00ff */
[----:B------:R-:W-:Y:S05]  /*3f30*/  PLOP3.LUT P0, PT, PT, PT, UP0, 0x80, 0x8 ;  /* 0x000000000008781c */ /* 0x000fea0003f0f008 */
[----:B------:R-:W2:Y:S01]  /*3f40*/  @UP0 LDCU.64 UR10, c[0x0][0x888] ;  /* 0x00011100ff0a07ac */ /* 0x000ea20008000a00 */
[----:B------:R-:W-:Y:S07]  /*3f50*/  @UP0 UIMAD UR8, UR36, UR4, URZ ;  /* 0x00000004240802a4 */ /* 0x000fee000f8e02ff */
[----:B------:R-:W-:Y:S01]  /*3f60*/  @!P0 PRMT R91, R0, 0x7610, R91 ;  /* 0x00007610005b8816 */ /* 0x000fe2000000005b */
[----:B--2---:R-:W-:Y:S03]  /*3f70*/  @UP0 UIMAD.WIDE UR10, UR8, 0x4, UR10 ;  /* 0x00000004080a08a5 */ /* 0x004fe6000f8e020a */
[----:B------:R-:W2:Y:S03]  /*3f80*/  @!UP0 LDCU UR8, c[0x0][0x880] ;  /* 0x00011000ff0887ac */ /* 0x000ea60008000800 */
[----:B------:R-:W-:Y:S01]  /*3f90*/  IMAD.U32 R10, RZ, RZ, UR10 ;  /* 0x0000000aff0a7e24 */ /* 0x000fe2000f8e00ff */
[----:B------:R-:W-:Y:S05]  /*3fa0*/  MOV R11, UR11 ;  /* 0x0000000b000b7c02 */ /* 0x000fea0008000f00 */
[----:B-----5:R3:W5:Y:S02]  /*3fb0*/  @P0 LDG.E R50, desc[UR46][R10.64] ;  /* 0x0000002e0a320981 */ /* 0x020764000c1e1900 */
[----:B--23--:R-:W-:Y:S07]  /*3fc0*/  @!P0 IMAD.U32 R50, RZ, RZ, UR8 ;  /* 0x00000008ff328e24 */ /* 0x00cfee000f8e00ff */
.L_x_72:
[----:B-----5:R-:W-:Y:S01]  /*3fd0*/  @!P2 ISETP.EQ.AND P0, PT, R50, RZ, PT ;  /* 0x000000ff3200a20c */ /* 0x020fe20003f02270 */
[----:B------:R-:W-:Y:S01]  /*3fe0*/  @!UPT UIADD3 URZ, UPT, UPT, URZ, URZ, URZ ;  /* 0x000000fffffff290 */ /* 0x000fe2000fffe0ff */
[----:B------:R-:W-:Y:S11]  /*3ff0*/  @!P2 BRA `(.L_x_73) ;  /* 0x000000000014a947 */ /* 0x000ff60003800000 */
[----:B------:R-:W-:Y:S02]  /*4000*/  LOP3.LUT P2, RZ, R91, 0xff, RZ, 0xc0, !PT ;  /* 0x000000ff5bff7812 */ /* 0x000fe4000784c0ff */
[----:B------:R-:W-:Y:S04]  /*4010*/  PLOP3.LUT P0, PT, PT, PT, UP0, 0x80, 0x8 ;  /* 0x000000000008781c */ /* 0x000fe80003f0f008 */
[----:B------:R-:W-:Y:S07]  /*4020*/  PLOP3.LUT P0, PT, P0, PT, PT, 0x8, 0x80 ;  /* 0x000000000080781c */ /* 0x000fee000070e170 */
[----:B------:R-:W-:Y:S11]  /*4030*/  @P2 ISETP.EQ.AND P0, PT, R50, RZ, PT ;  /* 0x000000ff3200220c */ /* 0x000ff60003f02270 */
[----:B------:R-:W-:Y:S02]  /*4040*/  @!UPT UIADD3 URZ, UPT, UPT, URZ, URZ, URZ ;  /* 0x000000fffffff290 */ /* 0x000fe4000fffe0ff */
.L_x_73:
[----:B------:R-:W3:Y:S01]  /*4050*/  SYNCS.PHASECHK.TRANS64.TRYWAIT P2, [UR7+0x60], R12 ;  /* 0x0000600cff0075a7 */ /* 0x000ee20008041107 */
[----:B------:R-:W-:Y:S04]  /*4060*/  ELECT P4, URZ, PT ;  /* 0x0000000000ff782f */ /* 0x000fe80003880000 */
[----:B------:R-:W-:Y:S11]  /*4070*/  PLOP3.LUT P4, PT, P0, P4, PT, 0xf2, 0x2f ;  /* 0x00000000002f781c */ /* 0x000ff60000789e72 */
[----:B------:R-:W-:Y:S02]  /*4080*/  @!UPT UIADD3 URZ, UPT, UPT, URZ, URZ, URZ ;  /* 0x000000fffffff290 */ /* 0x000fe4000fffe0ff */
[----:B-1----:R-:W-:Y:S05]  /*4090*/  @!P4 IADD3 R9, P0, PT, R32, 0x580, RZ ;  /* 0x000005802009c810 */ /* 0x002fea0007f1e0ff */
[----:B--2---:R-:W-:Y:S01]  /*40a0*/  @!P4 IMAD.X R0, RZ, RZ, R33, P0 ;  /* 0x000000ffff00c224 */ /* 0x004fe200000e0621 */
[----:B---3--:R-:W-:Y:S07]  /*40b0*/  @!P2 BRA `(.L_x_74) ;  /* 0x000000540060a947 */ /* 0x008fee0003800000 */
.L_x_155:
[----:B------:R-:W-:Y:S01]  /*40c0*/  @!P4 R2UR UR8, R0 ;  /* 0x000000000008c2ca */ /* 0x000fe200000e0000 */
[----:B------:R-:W-:Y:S01]  /*40d0*/  VOTEU.ALL UP1, P4 ;  /* 0x0000000000ff7886 */ /* 0x000fe20002020000 */
[----:B------:R-:W-:Y:S01]  /*40e0*/  @!P4 R2UR UR9, R9 ;  /* 0x000000000909c2ca */ /* 0x000fe200000e0000 */
[----:B------:R-:W-:Y:S01]  /*40f0*/  @!P4 IMAD.MOV.U32 R0, RZ, RZ, 0x1000 ;  /* 0x00001000ff00c424 */ /* 0x000fe200078e00ff */
[----:B------:R-:W-:Y:S01]  /*4100*/  UMOV UR10, 0x0 ;  /* 0x00000000000a7882 */ /* 0x000fe20000000000 */
[----:B------:R-:W-:Y:S01]  /*4110*/  UMOV UR11, 0x10000000 ;  /* 0x10000000000b7882 */ /* 0x000fe20000000000 */
[----:B------:R-:W-:Y:S01]  /*4120*/  @!UP1 UIADD3 UR32, UPT, UPT, UR7, 0x200, URZ ;  /* 0x0000020007209890 */ /* 0x000fe2000fffe0ff */
[----:B------:R-:W-:Y:S01]  /*4130*/  @!P4 IADD3 R9, P0, PT, R32, 0x580, RZ ;  /* 0x000005802009c810 */ /* 0x000fe20007f1e0ff */
[----:B------:R-:W-:Y:S05]  /*4140*/  VOTEU.ALL UP1, P4 ;  /* 0x0000000000ff7886 */ /* 0x000fea0002020000 */
[----:B------:R-:W-:Y:S01]  /*4150*/  IMAD.U32 R11, RZ, RZ, UR8 ;  /* 0x00000008ff0b7e24 */ /* 0x000fe2000f8e00ff */
[----:B------:R-:W-:Y:S01]  /*4160*/  UPRMT UR8, UR37, 0x654, UR33 ;  /* 0x0000065425087896 */ /* 0x000fe20008000021 */
[----:B------:R-:W-:Y:S03]  /*4170*/  IMAD.U32 R10, RZ, RZ, UR9 ;  /* 0x00000009ff0a7e24 */ /* 0x000fe6000f8e00ff */
[----:B------:R-:W-:Y:S02]  /*4180*/  @!P4 R2UR UR15, R11 ;  /* 0x000000000b0fc2ca */ /* 0x000fe400000e0000 */
[----:B------:R-:W-:Y:S11]  /*4190*/  @!P4 R2UR UR14, R10 ;  /* 0x000000000a0ec2ca */ /* 0x000ff600000e0000 */
[----:B------:R-:W-:Y:S02]  /*41a0*/  @!UPT UIADD3 URZ, UPT, UPT, URZ, URZ, URZ ;  /* 0x000000fffffff290 */ /* 0x000fe4000fffe0ff */
[----:B------:R2:W-:Y:S01]  /*41b0*/  @!UP1 UTMALDG.3D [UR32], [UR14], desc[UR10] ;  /* 0x00000a200e0095b4 */ /* 0x0005e20008011000 */
[----:B------:R3:W-:Y:S01]  /*41c0*/  @!P4 SYNCS.ARRIVE.TRANS64.RED.A0TR RZ, [UR7+0x40], R0 ;  /* 0x00004000ffffc9a7 */ /* 0x0007e20008300407 */
[----:B------:R-:W-:Y:S01]  /*41d0*/  SYNCS.ARRIVE.TRANS64.RED.A1T0 RZ, [UR8], RZ ;  /* 0x000000ffffff79a7 */ /* 0x000fe20008100408 */
[----:B---3--:R-:W-:Y:S01]  /*41e0*/  @!P4 IMAD.X R0, RZ, RZ, R33, P0 ;  /* 0x000000ffff00c224 */ /* 0x008fe200000e0621 */
[----:B------:R-:W3:Y:S02]  /*41f0*/  SYNCS.PHASECHK.TRANS64.TRYWAIT P2, [UR7+0x68], R12 ;  /* 0x0000680cff0075a7 */ /* 0x000ee40008041107 */
[----:B--23--:R-:W-:Y:S05]  /*4200*/  @!P2 BRA `(.L_x_75) ;  /* 0x000000540024a947 */ /* 0x00cfea0003800000 */
.L_x_157:
        /* <DEDUP_REMOVED lines=8> */
[----:B------:R-:W-:Y:S01]  /*4290*/  @!UP1 UIADD3 UR24, UPT, UPT, UR7, 0x1200, URZ ;  /* 0x0000120007189890 */ /* 0x000fe2000fffe0ff */
[----:B------:R-:W-:Y:S01]  /*42a0*/  VOTEU.ALL UP1, P4 ;  /* 0x0000000000ff7886 */ /* 0x000fe20002020000 */
[----:B------:R-:W-:Y:S01]  /*42b0*/  UMOV UR27, UR35 ;  /* 0x00000023001b7c82 */ /* 0x000fe20008000000 */
[----:B------:R-:W-:Y:S02]  /*42c0*/  UMOV UR28, UR36 ;  /* 0x00000024001c7c82 */ /* 0x000fe40008000000 */
[----:B------:R-:W-:Y:S01]  /*42d0*/  IMAD.U32 R11, RZ, RZ, UR8 ;  /* 0x00000008ff0b7e24 */ /* 0x000fe2000f8e00ff */
[----:B------:R-:W-:Y:S01]  /*42e0*/  UPRMT UR8, UR37, 0x654, UR25 ;  /* 0x0000065425087896 */ /* 0x000fe20008000019 */
[----:B------:R-:W-:Y:S02]  /*42f0*/  IMAD.U32 R10, RZ, RZ, UR9 ;  /* 0x00000009ff0a7e24 */ /* 0x000fe4000f8e00ff */
[----:B------:R-:W-:Y:S01]  /*4300*/  @!P4 IMAD.X R20, RZ, RZ, R33, P0 ;  /* 0x000000ffff14c224 */ /* 0x000fe200000e0621 */
[----:B------:R-:W-:Y:S02]  /*4310*/  @!P4 R2UR UR15, R11 ;  /* 0x000000000b0fc2ca */ /* 0x000fe400000e0000 */
[----:B------:R-:W-:Y:S11]  /*4320*/  @!P4 R2UR UR14, R10 ;  /* 0x000000000a0ec2ca */ /* 0x000ff600000e0000 */
[----:B------:R-:W-:Y:S02]  /*4330*/  @!UPT UIADD3 URZ, UPT, UPT, URZ, URZ, URZ ;  /* 0x000000fffffff290 */ /* 0x000fe4000fffe0ff */
[----:B------:R2:W-:Y:S01]  /*4340*/  @!UP1 UTMALDG.3D [UR24], [UR14], desc[UR10] ;  /* 0x00000a180e0095b4 */ /* 0x0005e20008011000 */
[----:B------:R2:W-:Y:S01]  /*4350*/  @!P4 SYNCS.ARRIVE.TRANS64.RED.A0TR RZ, [UR7+0x48], R0 ;  /* 0x00004800ffffc9a7 */ /* 0x0005e20008300407 */
[----:B------:R-:W-:Y:S01]  /*4360*/  SYNCS.ARRIVE.TRANS64.RED.A1T0 RZ, [UR8], RZ ;  /* 0x000000ffffff79a7 */ /* 0x000fe20008100408 */
[----:B------:R-:W3:Y:S02]  /*4370*/  SYNCS.PHASECHK.TRANS64.TRYWAIT P2, [UR7+0x70], R12 ;  /* 0x0000700cff0075a7 */ /* 0x000ee40008041107 */
[----:B--23--:R-:W-:Y:S05]  /*4380*/  @!P2 BRA `(.L_x_76) ;  /* 0x0000005000dca947 */ /* 0x00cfea0003800000 */
.L_x_159:
[----:B------:R-:W2:Y:S01]  /*4390*/  LDC.64 R14, c[0x0][0xb10] ;  /* 0x0002c400ff0e7b82 */ /* 0x000ea20000000a00 */
[----:B------:R-:W-:Y:S01]  /*43a0*/  @!P4 R2UR UR8, R20 ;  /* 0x000000001408c2ca */ /* 0x000fe200000e0000 */
[----:B------:R-:W-:Y:S01]  /*43b0*/  VOTEU.ALL UP1, P4 ;  /* 0x0000000000ff7886 */ /* 0x000fe20002020000 */
[----:B------:R-:W-:Y:S01]  /*43c0*/  @!P4 R2UR UR9, R21 ;  /* 0x000000001509c2ca */ /* 0x000fe200000e0000 */
[----:B------:R-:W-:Y:S01]  /*43d0*/  UMOV UR10, 0x0 ;  /* 0x00000000000a7882 */ /* 0x000fe20000000000 */
[----:B------:R-:W-:Y:S03]  /*43e0*/  UMOV UR11, 0x10000000 ;  /* 0x10000000000b7882 */ /* 0x000fe60000000000 */
[----:B------:R-:W3:Y:S01]  /*43f0*/  LDC.64 R10, c[0x0][0xb18] ;  /* 0x0002c600ff0a7b82 */ /* 0x000ee20000000a00 */
[----:B------:R-:W-:Y:S01]  /*4400*/  @!UP1 UIADD3 UR18, UPT, UPT, UR34, 0x80, URZ ;  /* 0x0000008022129890 */ /* 0x000fe2000fffe0ff */
[----:B------:R-:W-:Y:S01]  /*4410*/  @P3 SHF.R.U32.HI R28, RZ, 0x10, R25 ;  /* 0x00000010ff1c3819 */ /* 0x000fe20000011619 */
[----:B------:R-:W-:Y:S01]  /*4420*/  @!UP1 UIADD3 UR16, UPT, UPT, UR7, 0x2200, URZ ;  /* 0x0000220007109890 */ /* 0x000fe2000fffe0ff */
[----:B------:R-:W-:Y:S01]  /*4430*/  VIADD R30, R30, 0x1 ;  /* 0x000000011e1e7836 */ /* 0x000fe20000000000 */
[----:B------:R-:W-:Y:S03]  /*4440*/  VOTEU.ALL UP1, P4 ;  /* 0x0000000000ff7886 */ /* 0x000fe60002020000 */
[----:B------:R-:W5:Y:S01]  /*4450*/  @!P1 LDC R0, c[0x0][0xb20] ;  /* 0x0002c800ff009b82 */ /* 0x000f620000000800 */
[----:B------:R-:W-:Y:S01]  /*4460*/  UMOV UR19, UR35 ;  /* 0x0000002300137c82 */ /* 0x000fe20008000000 */
[----:B------:R-:W-:Y:S01]  /*4470*/  IMAD.U32 R21, RZ, RZ, UR8 ;  /* 0x00000008ff157e24 */ /* 0x000fe2000f8e00ff */
[----:B------:R-:W-:Y:S05]  /*4480*/  UMOV UR20, UR36 ;  /* 0x0000002400147c82 */ /* 0x000fea0008000000 */
[----:B-1----:R-:W1:Y:S01]  /*4490*/  @!P1 LDC R3, c[0x0][0xb0c] ;  /* 0x0002c300ff039b82 */ /* 0x002e620000000800 */
[----:B------:R-:W-:Y:S01]  /*44a0*/  IMAD.U32 R20, RZ, RZ, UR9 ;  /* 0x00000009ff147e24 */ /* 0x000fe2000f8e00ff */
[----:B------:R-:W-:Y:S01]  /*44b0*/  UPRMT UR8, UR37, 0x654, UR17 ;  /* 0x0000065425087896 */ /* 0x000fe20008000011 */
[----:B------:R-:W-:Y:S03]  /*44c0*/  @!P4 R2UR UR15, R21 ;  /* 0x00000000150fc2ca */ /* 0x000fe600000e0000 */
[----:B------:R-:W-:Y:S01]  /*44d0*/  @!P4 R2UR UR14, R20 ;  /* 0x00000000140ec2ca */ /* 0x000fe200000e0000 */
[----:B------:R-:W-:Y:S11]  /*44e0*/  @!P4 IMAD.MOV.U32 R20, RZ, RZ, 0x1000 ;  /* 0x00001000ff14c424 */ /* 0x000ff600078e00ff */
[----:B------:R-:W-:Y:S01]  /*44f0*/  @!UPT UIADD3 URZ, UPT, UPT, URZ, URZ, URZ ;  /* 0x000000fffffff290 */ /* 0x000fe2000fffe0ff */
[----:B------:R1:W-:Y:S01]  /*4500*/  @!UP1 UTMALDG.3D [UR16], [UR14], desc[UR10] ;  /* 0x00000a100e0095b4 */ /* 0x0003e20008011000 */
[----:B------:R1:W-:Y:S02]  /*4510*/  @!P4 SYNCS.ARRIVE.TRANS64.RED.A0TR RZ, [UR7+0x50], R20 ;  /* 0x00005014ffffc9a7 */ /* 0x0003e40008300407 */
[----:B-1----:R-:W-:Y:S01]  /*4520*/  @!P1 ISETP.NE.AND P2, PT, R3, 0x1, PT ;  /* 0x000000010300980c */ /* 0x002fe20003f45270 */
[C---:B--2---:R-:W-:Y:S01]  /*4530*/  @!P1 IMAD.HI.U32 R14, R13.reuse, R14, RZ ;  /* 0x0000000e0d0e9227 */ /* 0x044fe200078e00ff */
[----:B---3--:R-:W-:Y:S03]  /*4540*/  @!P1 ISETP.NE.AND P0, PT, R10, 0x1, PT ;  /* 0x000000010a00980c */ /* 0x008fe60003f05270 */
[C---:B------:R-:W-:Y:S01]  /*4550*/  @!P1 IMAD.HI.U32 R11, R8.reuse, R11, RZ ;  /* 0x0000000b080b9227 */ /* 0x040fe200078e00ff */
[----:B------:R-:W-:Y:S04]  /*4560*/  @!P1 SHF.R.U32.HI R14, RZ, R15, R14 ;  /* 0x0000000fff0e9219 */ /* 0x000fe8000001160e */
[----:B-----5:R-:W-:Y:S01]  /*4570*/  @!P1 SHF.R.U32.HI R9, RZ, R0, R11 ;  /* 0x00000000ff099219 */ /* 0x020fe2000001160b */
[----:B------:R-:W-:Y:S01]  /*4580*/  SYNCS.ARRIVE.TRANS64.RED.A1T0 RZ, [UR8], RZ ;  /* 0x000000ffffff79a7 */ /* 0x000fe20008100408 */
[----:B------:R-:W-:Y:S02]  /*4590*/  @!P1 SEL R14, R13, R14, !P2 ;  /* 0x0000000e0d0e9207 */ /* 0x000fe40005000000 */
[----:B------:R-:W-:Y:S01]  /*45a0*/  @!P1 SEL R9, R8, R9, !P0 ;  /* 0x0000000908099207 */ /* 0x000fe20004000000 */
[----:B------:R-:W1:Y:S04]  /*45b0*/  SYNCS.PHASECHK.TRANS64.TRYWAIT P5, [UR7+0x78], R12 ;  /* 0x0000780cff0075a7 */ /* 0x000e6800080a1107 */
[----:B------:R-:W-:Y:S02]  /*45c0*/  @!P1 IMAD.IADD R0, R9, 0x1, -R14 ;  /* 0x0000000109009824 */ /* 0x000fe400078e0a0e */
[----:B------:R-:W-:Y:S02]  /*45d0*/  @!P1 IMAD.IADD R9, R14, 0x1, -R9 ;  /* 0x000000010e099824 */ /* 0x000fe400078e0a09 */
[----:B------:R-:W-:Y:S02]  /*45e0*/  @!P1 IMAD R13, R0, R3, R13 ;  /* 0x00000003000d9224 */ /* 0x000fe400078e020d */
[----:B------:R-:W-:Y:S01]  /*45f0*/  @!P1 IMAD R8, R9, R10, R8 ;  /* 0x0000000a09089224 */ /* 0x000fe200078e0208 */
[----:B-1----:R-:W-:Y:S06]  /*4600*/  @!P5 BRA `(.L_x_77) ;  /* 0x000000500054d947 */ /* 0x002fec0003800000 */
.L_x_161:
[----:B-1----:R-:W-:Y:S01]  /*4610*/  @!P4 IADD3 R3, P0, PT, R32, 0x580, RZ ;  /* 0x000005802003c810 */ /* 0x002fe20007f1e0ff */
[----:B------:R-:W-:Y:S01]  /*4620*/  VOTEU.ALL UP1, P4 ;  /* 0x0000000000ff7886 */ /* 0x000fe20002020000 */
[----:B------:R-:W-:Y:S01]  /*4630*/  UMOV UR18, 0x0 ;  /* 0x0000000000127882 */ /* 0x000fe20000000000 */
[----:B------:R-:W-:Y:S01]  /*4640*/  UMOV UR19, 0x10000000 ;  /* 0x1000000000137882 */ /* 0x000fe20000000000 */
[----:B------:R-:W-:Y:S01]  /*4650*/  @!P4 R2UR UR9, R3 ;  /* 0x000000000309c2ca */ /* 0x000fe200000e0000 */
[----:B------:R-:W-:Y:S01]  /*4660*/  @!P4 IMAD.X R0, RZ, RZ, R33, P0 ;  /* 0x000000ffff00c224 */ /* 0x000fe200000e0621 */
[----:B------:R-:W-:Y:S01]  /*4670*/  @!UP1 UIADD3 UR10, UPT, UPT, UR34, 0xc0, URZ ;  /* 0x000000c0220a9890 */ /* 0x000fe2000fffe0ff */
[----:B------:R-:W-:Y:S01]  /*4680*/  ISETP.NE.AND P0, PT, R30, 0x2, PT ;  /* 0x000000021e00780c */ /* 0x000fe20003f05270 */
[----:B------:R-:W-:Y:S01]  /*4690*/  UMOV UR11, UR35 ;  /* 0x00000023000b7c82 */ /* 0x000fe20008000000 */
[----:B------:R-:W-:Y:S01]  /*46a0*/  UMOV UR12, UR36 ;  /* 0x00000024000c7c82 */ /* 0x000fe20008000000 */
[----:B------:R-:W-:Y:S01]  /*46b0*/  @!P4 R2UR UR8, R0 ;  /* 0x000000000008c2ca */ /* 0x000fe200000e0000 */
[----:B------:R-:W-:Y:S01]  /*46c0*/  IMAD.IADD R20, R8, 0x1, R83 ;  /* 0x0000000108147824 */ /* 0x000fe200078e0253 */
[----:B------:R-:W-:Y:S01]  /*46d0*/  @P3 R2UR UR36, R28 ;  /* 0x000000001c2432ca */ /* 0x000fe200000e0000 */
[----:B------:R-:W-:Y:S01]  /*46e0*/  IMAD.IADD R21, R13, 0x1, R90 ;  /* 0x000000010d157824 */ /* 0x000fe200078e025a */
[----:B------:R-:W-:Y:S02]  /*46f0*/  SEL R0, RZ, 0x1, P0 ;  /* 0x00000001ff007807 */ /* 0x000fe40000000000 */
[----:B------:R-:W-:Y:S01]  /*4700*/  LOP3.LUT R31, R31, 0x1, RZ, 0x3c, !PT ;  /* 0x000000011f1f7812 */ /* 0x000fe200078e3cff */
[----:B------:R-:W-:Y:S01]  /*4710*/  IMAD.U32 R10, RZ, RZ, UR9 ;  /* 0x00000009ff0a7e24 */ /* 0x000fe2000f8e00ff */
[----:B------:R-:W-:Y:S01]  /*4720*/  @!UP1 UIADD3 UR9, UPT, UPT, UR7, 0x58, URZ ;  /* 0x0000005807099890 */ /* 0x000fe2000fffe0ff */
[----:B------:R-:W-:Y:S02]  /*4730*/  LOP3.LUT R29, R29, R0, RZ, 0x3c, !PT ;  /* 0x000000001d1d7212 */ /* 0x000fe400078e3cff */
[----:B------:R-:W-:Y:S02]  /*4740*/  SEL R30, R30, RZ, P0 ;  /* 0x000000ff1e1e7207 */ /* 0x000fe40000000000 */
[----:B------:R-:W-:Y:S01]  /*4750*/  IMAD.U32 R11, RZ, RZ, UR8 ;  /* 0x00000008ff0b7e24 */ /* 0x000fe2000f8e00ff */
[----:B------:R-:W-:Y:S01]  /*4760*/  @!P4 R2UR UR14, R10 ;  /* 0x000000000a0ec2ca */ /* 0x000fe200000e0000 */
[----:B------:R-:W-:Y:S01]  /*4770*/  @!UP1 UIADD3 UR8, UPT, UPT, UR7, 0x3200, URZ ;  /* 0x0000320007089890 */ /* 0x000fe2000fffe0ff */
[----:B------:R-:W-:Y:S02]  /*4780*/  VOTEU.ALL UP1, P4 ;  /* 0x0000000000ff7886 */ /* 0x000fe40002020000 */
[----:B------:R-:W-:Y:S11]  /*4790*/  @!P4 R2UR UR15, R11 ;  /* 0x000000000b0fc2ca */ /* 0x000ff600000e0000 */
[----:B------:R-:W-:Y:S02]  /*47a0*/  @!UPT UIADD3 URZ, UPT, UPT, URZ, URZ, URZ ;  /* 0x000000fffffff290 */ /* 0x000fe4000fffe0ff */
[----:B------:R2:W-:Y:S01]  /*47b0*/  @!UP1 UTMALDG.3D [UR8], [UR14], desc[UR18] ;  /* 0x000012080e0095b4 */ /* 0x0005e20008011000 */
[----:B------:R2:W-:Y:S01]  /*47c0*/  @!P4 SYNCS.ARRIVE.TRANS64.RED.A0TR RZ, [UR7+0x58], R23 ;  /* 0x00005817ffffc9a7 */ /* 0x0005e20008300407 */
[----:B------:R-:W-:Y:S01]  /*47d0*/  UPLOP3.LUT UP1, UPT, UPT, UPT, UPT, 0x80, 0x8 ;  /* 0x000000000008789c */ /* 0x000fe20003f2f070 */
[----:B------:R-:W-:Y:S01]  /*47e0*/  SYNCS.ARRIVE.TRANS64.RED.A1T0 RZ, [UR13], RZ ;  /* 0x000000ffffff79a7 */ /* 0x000fe2000810040d */
[----:B------:R-:W-:Y:S09]  /*47f0*/  @P3 BRA `(.L_x_78) ;  /* 0xfffffff000943947 */ /* 0x000ff2000383ffff */
[----:B------:R-:W-:-:S04]  /*4800*/  SHF.L.U32 R3, R31, 0x1f, RZ ;  /* 0x0000001f1f037819 */ /* 0x000fc800000006ff */
[----:B------:R-:W1:Y:S02]  /*4810*/  SYNCS.PHASECHK.TRANS64.TRYWAIT P0, [UR7+0x60], R3 ;  /* 0x00006003ff0075a7 */ /* 0x000e640008001107 */
[----:B-1----:R-:W-:Y:S05]  /*4820*/  @!P0 BRA `(.L_x_79) ;  /* 0x0000004c00e48947 */ /* 0x002fea0003800000 */
.L_x_163:
[----:B------:R-:W3:Y:S02]  /*4830*/  SYNCS.PHASECHK.TRANS64.TRYWAIT P0, [UR7+0x68], R3 ;  /* 0x00006803ff0075a7 */ /* 0x000ee40008001107 */
[----:B---3--:R-:W-:Y:S05]  /*4840*/  @!P0 BRA `(.L_x_80) ;  /* 0x0000004c00f48947 */ /* 0x008fea0003800000 */
.L_x_165:
[----:B------:R-:W3:Y:S02]  /*4850*/  SYNCS.PHASECHK.TRANS64.TRYWAIT P0, [UR7+0x70], R3 ;  /* 0x00007003ff0075a7 */ /* 0x000ee40008001107 */
[----:B---3--:R-:W-:Y:S05]  /*4860*/  @!P0 BRA `(.L_x_81) ;  /* 0x0000005000048947 */ /* 0x008fea0003800000 */
.L_x_167:
[----:B-1----:R-:W-:-:S07]  /*4870*/  MOV R0, UR7 ;  /* 0x0000000700007c02 */ /* 0x002fce0008000f00 */
.L_x_82:
[----:B-1----:R-:W-:-:S04]  /*4880*/  SHF.L.U32 R3, R31, 0x1f, RZ ;  /* 0x0000001f1f037819 */ /* 0x002fc800000006ff */
[----:B------:R1:W3:Y:S03]  /*4890*/  SYNCS.PHASECHK.TRANS64.TRYWAIT P0, [R0+URZ+0x78], R3 ;  /* 0x00007803000075a7 */ /* 0x0002e600080011ff */
[----:B---3--:R-:W-:Y:S05]  /*48a0*/  @!P0 NANOSLEEP.SYNCS 0x989680 ;  /* 0x009896800000895d */ /* 0x008fea0003900000 */
[----:B------:R-:W3:Y:S02]  /*48b0*/  @!P0 SYNCS.PHASECHK.TRANS64 P0, [R0+URZ+0x78], R3 ;  /* 0x00007803000085a7 */ /* 0x000ee400080010ff */
[----:B--23--:R-:W-:Y:S05]  /*48c0*/  @P0 EXIT ;  /* 0x000000000000094d */ /* 0x00cfea0003800000 */
[----:B------:R-:W-:Y:S05]  /*48d0*/  BRA `(.L_x_82) ;  /* 0xfffffffc00e87947 */ /* 0x000fea000383ffff */
.L_x_67:
[----:B------:R-:W-:-:S06]  /*48e0*/  UISETP.GE.AND UP1, UPT, UR8, 0x4, UPT ;  /* 0x000000040800788c */ /* 0x000fcc000bf26270 */
[----:B------:R-:W-:-:S13]  /*48f0*/  PLOP3.LUT P0, PT, PT, PT, UP1, 0x80, 0x8 ;  /* 0x000000000008781c */ /* 0x000fda0003f0f018 */
[----:B------:R-:W-:Y:S05]  /*4900*/  @!P0 EXIT ;  /* 0x000000000000894d */ /* 0x000fea0003800000 */
[----:B------:R-:W-:Y:S01]  /*4910*/  BAR.SYNC.DEFER_BLOCKING 0x6, 0xa0 ;  /* 0x0182800000007b1d */ /* 0x000fe20000010000 */
[C---:B------:R-:W-:Y:S01]  /*4920*/  IMAD.SHL.U32 R2, R103.reuse, 0x40, RZ ;  /* 0x0000004067027824 */ /* 0x040fe200078e00ff */
[C---:B------:R-:W-:Y:S01]  /*4930*/  LOP3.LUT R105, R103.reuse, 0x60, RZ, 0xc0, !PT ;  /* 0x0000006067697812 */ /* 0x040fe200078ec0ff */
[C---:B------:R-:W-:Y:S02]  /*4940*/  IMAD.SHL.U32 R95, R103.reuse, 0x20, RZ ;  /* 0x00000020675f7824 */ /* 0x040fe400078e00ff */
[----:B------:R-:W-:Y:S02]  /*4950*/  HFMA2 R44, -RZ, RZ, 0, 0 ;  /* 0x00000000ff2c7431 */ /* 0x000fe400000001ff */
[C---:B------:R-:W-:Y:S01]  /*4960*/  IMAD.SHL.U32 R0, R103.reuse, 0x8, RZ ;  /* 0x0000000867007824 */ /* 0x040fe200078e00ff */
[----:B------:R-:W-:Y:S01]  /*4970*/  UMOV UR49, 0x400 ;  /* 0x0000040000317882 */ /* 0x000fe20000000000 */
[----:B------:R-:W1:Y:S01]  /*4980*/  LDC R93, c[0x0][0x370] ;  /* 0x0000dc00ff5d7b82 */ /* 0x000e620000000800 */
[----:B------:R-:W-:Y:S01]  /*4990*/  ULEA UR49, UR37, UR49, 0x18 ;  /* 0x0000003125317291 */ /* 0x000fe2000f8ec0ff */
[----:B------:R-:W-:Y:S01]  /*49a0*/  LOP3.LUT R5, R2, 0x180, RZ, 0xc0, !PT ;  /* 0x0000018002057812 */ /* 0x000fe200078ec0ff */
[----:B------:R-:W-:Y:S01]  /*49b0*/  IMAD.U32 R46, R103, 0x10000, RZ ;  /* 0x00010000672e7824 */ /* 0x000fe200078e00ff */
[----:B------:R-:W-:Y:S01]  /*49c0*/  LOP3.LUT R95, R95, 0xc00, RZ, 0xc0, !PT ;  /* 0x00000c005f5f7812 */ /* 0x000fe200078ec0ff */
[----:B------:R-:W-:Y:S01]  /*49d0*/  UIADD3 UR4, UPT, UPT, UR49, 0x4200, URZ ;  /* 0x0000420031047890 */ /* 0x000fe2000fffe0ff */
[----:B------:R-:W-:Y:S01]  /*49e0*/  LOP3.LUT R0, R5, 0x30, R0, 0xf8, !PT ;  /* 0x0000003005007812 */ /* 0x000fe200078ef800 */
[----:B------:R-:W-:Y:S01]  /*49f0*/  IMAD.SHL.U32 R5, R103, 0x2, RZ ;  /* 0x0000000267057824 */ /* 0x000fe200078e00ff */
[----:B------:R-:W2:Y:S01]  /*4a00*/  LDC R42, c[0x0][0xb0c] ;  /* 0x0002c300ff2a7b82 */ /* 0x000ea20000000800 */
[----:B------:R-:W-:Y:S01]  /*4a10*/  LOP3.LUT R95, R95, 0x40, R2, 0xf8, !PT ;  /* 0x000000405f5f7812 */ /* 0x000fe200078ef802 */
[----:B------:R-:W-:Y:S01]  /*4a20*/  IMAD.MOV.U32 R102, RZ, RZ, RZ ;  /* 0x000000ffff667224 */ /* 0x000fe200078e00ff */
[----:B------:R-:W-:Y:S01]  /*4a30*/  LOP3.LUT R46, R46, 0x600000, RZ, 0xc0, !PT ;  /* 0x006000002e2e7812 */ /* 0x000fe200078ec0ff */
[----:B------:R-:W-:Y:S01]  /*4a40*/  IMAD.MOV.U32 R107, RZ, RZ, RZ ;  /* 0x000000ffff6b7224 */ /* 0x000fe200078e00ff */
[----:B------:R-:W-:-:S02]  /*4a50*/  LOP3.LUT R0, R0, 0x20, R5, 0x78, !PT ;  /* 0x0000002000007812 */ /* 0x000fc400078e7805 */
[----:B------:R-:W-:Y:S02]  /*4a60*/  CS2R R100, SRZ ;  /* 0x0000000000647805 */ /* 0x000fe4000001ff00 */
[----:B------:R-:W-:Y:S01]  /*4a70*/  LOP3.LUT R95, R95, 0x200, R2, 0xf8, !PT ;  /* 0x000002005f5f7812 */ /* 0x000fe200078ef802 */
[----:B------:R-:W4:Y:S01]  /*4a80*/  LDC R92, c[0x0][0xb20] ;  /* 0x0002c800ff5c7b82 */ /* 0x000f220000000800 */
[----:B------:R-:W3:Y:S01]  /*4a90*/  LDS R3, [UR49+0x140] ;  /* 0x00014031ff037984 */ /* 0x000ee20008000800 */
[----:B------:R-:W-:Y:S01]  /*4aa0*/  LOP3.LUT R103, R103, 0x2, RZ, 0xc0, !PT ;  /* 0x0000000267677812 */ /* 0x000fe200078ec0ff */
[----:B------:R-:W-:Y:S01]  /*4ab0*/  IMAD.MOV.U32 R99, RZ, RZ, RZ ;  /* 0x000000ffff637224 */ /* 0x000fe200078e00ff */
[----:B------:R-:W-:Y:S01]  /*4ac0*/  LOP3.LUT R95, R95, R0, RZ, 0xfc, !PT ;  /* 0x000000005f5f7212 */ /* 0x000fe200078efcff */
[----:B------:R-:W-:Y:S01]  /*4ad0*/  IMAD.U32 R104, RZ, RZ, UR4 ;  /* 0x00000004ff687e24 */ /* 0x000fe2000f8e00ff */
[----:B------:R-:W-:Y:S01]  /*4ae0*/  IADD3 R97, PT, PT, -R103, RZ, RZ ;  /* 0x000000ff67617210 */ /* 0x000fe20007ffe1ff */
[----:B------:R-:W1:Y:S01]  /*4af0*/  LDCU.64 UR52, c[0x0][0x348] ;  /* 0x00006900ff3477ac */ /* 0x000e620008000a00 */
[----:B------:R-:W1:Y:S01]  /*4b00*/  LDC R41, c[0x0][0xb30] ;  /* 0x0002cc00ff297b82 */ /* 0x000e620000000800 */
[----:B------:R-:W1:Y:S01]  /*4b10*/  LDCU.64 UR38, c[0x0][0x888] ;  /* 0x00011100ff2677ac */ /* 0x000e620008000a00 */
[----:B------:R-:W1:Y:S06]  /*4b20*/  LDCU.64 UR44, c[0x0][0x890] ;  /* 0x00011200ff2c77ac */ /* 0x000e6c0008000a00 */
[----:B------:R-:W1:Y:S01]  /*4b30*/  LDC.64 R88, c[0x0][0xb10] ;  /* 0x0002c400ff587b82 */ /* 0x000e620000000a00 */
[----:B------:R-:W-:-:S07]  /*4b40*/  UIADD3 UR48, UPT, UPT, UR49, 0x200, URZ ;  /* 0x0000020031307890 */ /* 0x000fce000fffe0ff */
[----:B------:R-:W1:Y:S08]  /*4b50*/  LDC.64 R38, c[0x0][0xb18] ;  /* 0x0002c600ff267b82 */ /* 0x000e700000000a00 */
[----:B------:R-:W1:Y:S08]  /*4b60*/  LDC.64 R36, c[0x0][0xb28] ;  /* 0x0002ca00ff247b82 */ /* 0x000e700000000a00 */
[----:B------:R-:W1:Y:S01]  /*4b70*/  LDC.64 R86, c[0x0][0x8b0] ;  /* 0x00022c00ff567b82 */ /* 0x000e620000000a00 */
[----:B---3--:R-:W-:-:S07]  /*4b80*/  IMAD.IADD R46, R3, 0x1, R46 ;  /* 0x00000001032e7824 */ /* 0x008fce00078e022e */
[----:B------:R-:W3:Y:S08]  /*4b90*/  LDC.64 R84, c[0x0][0x8a8] ;  /* 0x00022a00ff547b82 */ /* 0x000ef00000000a00 */
[----:B--2-4-:R-:W1:Y:S02]  /*4ba0*/  LDC R94, c[0x0][0x374] ;  /* 0x0000dd00ff5e7b82 */ /* 0x014e640000000800 */
.L_x_124:
[----:B------:R-:W-:Y:S02]  /*4bb0*/  LEA R0, R107, UR49, 0x3 ;  /* 0x000000316b007c11 */ /* 0x000fe4000f8e18ff */
[----:B------:R-:W-:Y:S02]  /*4bc0*/  SHF.L.U32 R3, R101, 0x1f, RZ ;  /* 0x0000001f65037819 */ /* 0x000fe400000006ff */
[----:B------:R-:W-:Y:S02]  /*4bd0*/  LEA R16, R107, UR49, 0x4 ;  /* 0x000000316b107c11 */ /* 0x000fe4000f8e20ff */
[----:B------:R-:W2:Y:S02]  /*4be0*/  SYNCS.PHASECHK.TRANS64.TRYWAIT P0, [R0+URZ+0x90], R3 ;  /* 0x00009003000075a7 */ /* 0x000ea400080011ff */
[----:B-12---:R-:W-:Y:S05]  /*4bf0*/  @!P0 BRA `(.L_x_83) ;  /* 0x0000004c00388947 */ /* 0x006fea0003800000 */
.L_x_168:
[----:B------:R-:W4:Y:S01]  /*4c00*/  LDC.64 R12, c[0x0][0xb10] ;  /* 0x0002c400ff0c7b82 */ /* 0x000f220000000a00 */
[----:B------:R-:W3:Y:S01]  /*4c10*/  LDS.128 R16, [R16+0x120] ;  /* 0x0001200010107984 */ /* 0x000ee20000000c00 */
[----:B-1----:R-:W-:Y:S01]  /*4c20*/  ISETP.NE.AND P1, PT, R41, 0x1, PT ;  /* 0x000000012900780c */ /* 0x002fe20003f25270 */
[----:B--2---:R-:W-:Y:S01]  /*4c30*/  VIADD R0, R0, 0xa0 ;  /* 0x000000a000007836 */ /* 0x004fe20000000000 */
[----:B------:R-:W-:Y:S04]  /*4c40*/  ISETP.GE.AND P0, PT, R40, 0x1, PT ;  /* 0x000000012800780c */ /* 0x000fe80003f06270 */
[----:B------:R-:W1:Y:S01]  /*4c50*/  LDC.64 R10, c[0x0][0xb18] ;  /* 0x0002c600ff0a7b82 */ /* 0x000e620000000a00 */
[----:B------:R-:W-:Y:S01]  /*4c60*/  PRMT R0, RZ, 0x654, R0 ;  /* 0x00000654ff007816 */ /* 0x000fe20000000000 */
[----:B------:R-:W-:Y:S01]  /*4c70*/  @!PT LDS RZ, [RZ] ;  /* 0x00000000fffff984 */ /* 0x000fe20000000800 */
[----:B------:R-:W-:Y:S01]  /*4c80*/  @!PT LDS RZ, [RZ] ;  /* 0x00000000fffff984 */ /* 0x000fe20000000800 */
[----:B------:R-:W-:Y:S01]  /*4c90*/  @!PT LDS RZ, [RZ] ;  /* 0x00000000fffff984 */ /* 0x000fe20000000800 */
[----:B------:R-:W-:Y:S01]  /*4ca0*/  @!PT LDS RZ, [RZ] ;  /* 0x00000000fffff984 */ /* 0x000fe20000000800 */
[----:B------:R2:W-:Y:S06]  /*4cb0*/  MEMBAR.ALL.CTA ;  /* 0x0000000000007992 */ /* 0x0005ec0000008000 */
[----:B--2---:R-:W2:Y:S01]  /*4cc0*/  FENCE.VIEW.ASYNC.S ;  /* 0x00000000000073c6 */ /* 0x004ea20000000000 */
[----:B------:R-:W1:Y:S08]  /*4cd0*/  @!P1 LDC R14, c[0x0][0xb20] ;  /* 0x0002c800ff0e9b82 */ /* 0x000e700000000800 */
[----:B------:R-:W1:Y:S01]  /*4ce0*/  @!P1 LDC R9, c[0x0][0xb0c] ;  /* 0x0002c300ff099b82 */ /* 0x000e620000000800 */
[----:B--2---:R2:W-:Y:S01]  /*4cf0*/  SYNCS.ARRIVE.TRANS64.RED.A1T0 RZ, [R0+URZ], RZ ;  /* 0x000000ff00ff79a7 */ /* 0x0045e200081004ff */
[----:B---3--:R-:W-:Y:S04]  /*4d00*/  LOP3.LUT P4, RZ, R18, 0x1, RZ, 0xc0, !PT ;  /* 0x0000000112ff7812 */ /* 0x008fe8000788c0ff */
[----:B------:R-:W-:Y:S09]  /*4d10*/  P2R R106, PR, RZ, 0x10 ;  /* 0x00000010ff6a7803 */ /* 0x000ff20000000000 */
[----:B------:R-:W-:Y:S02]  /*4d20*/  @P4 MOV R45, R16 ;  /* 0x00000010002d4202 */ /* 0x000fe40000000f00 */
[----:B------:R-:W-:Y:S01]  /*4d30*/  @P4 LOP3.LUT R43, R17, 0xffff, RZ, 0xc0, !PT ;  /* 0x0000ffff112b4812 */ /* 0x000fe200078ec0ff */
[----:B--2-4-:R-:W-:Y:S06]  /*4d40*/  @!P0 BRA `(.L_x_84) ;  /* 0x0000000000a48947 */ /* 0x014fec0003800000 */
[----:B------:R-:W-:Y:S01]  /*4d50*/  IMAD.HI.U32 R23, R94, R39, RZ ;  /* 0x000000275e177227 */ /* 0x000fe200078e00ff */
[----:B------:R-:W-:Y:S02]  /*4d60*/  ISETP.NE.AND P0, PT, R38, 0x1, PT ;  /* 0x000000012600780c */ /* 0x000fe40003f05270 */
[----:B------:R-:W-:Y:S01]  /*4d70*/  ISETP.NE.AND P2, PT, R40, 0x1, PT ;  /* 0x000000012800780c */ /* 0x000fe20003f45270 */
[----:B------:R-:W-:Y:S01]  /*4d80*/  IMAD.HI.U32 R22, R93, R88, RZ ;  /* 0x000000585d167227 */ /* 0x000fe200078e00ff */
[----:B------:R-:W-:Y:S02]  /*4d90*/  SHF.R.U32.HI R23, RZ, R92, R23 ;  /* 0x0000005cff177219 */ /* 0x000fe40000011617 */
[----:B------:R-:W-:Y:S01]  /*4da0*/  ISETP.NE.AND P3, PT, R42, 0x1, PT ;  /* 0x000000012a00780c */ /* 0x000fe20003f65270 */
[----:B------:R-:W-:Y:S01]  /*4db0*/  IMAD.HI.U32 R26, R45, R88, RZ ;  /* 0x000000582d1a7227 */ /* 0x000fe200078e00ff */
[----:B------:R-:W-:Y:S02]  /*4dc0*/  SHF.R.U32.HI R22, RZ, R89, R22 ;  /* 0x00000059ff167219 */ /* 0x000fe40000011616 */
[----:B------:R-:W-:Y:S01]  /*4dd0*/  SEL R3, R94, R23, !P0 ;  /* 0x000000175e037207 */ /* 0x000fe20004000000 */
[----:B------:R-:W-:Y:S01]  /*4de0*/  IMAD.HI.U32 R23, R43, R39, RZ ;  /* 0x000000272b177227 */ /* 0x000fe200078e00ff */
[----:B------:R-:W-:Y:S02]  /*4df0*/  SEL R7, R93, R22, !P3 ;  /* 0x000000165d077207 */ /* 0x000fe40005800000 */
[----:B------:R-:W-:Y:S01]  /*4e00*/  SHF.R.U32.HI R26, RZ, R89, R26 ;  /* 0x00000059ff1a7219 */ /* 0x000fe2000001161a */
[-C--:B------:R-:W-:Y:S04]  /*4e10*/  IMAD.HI.U32 R22, R3, R36.reuse, RZ ;  /* 0x0000002403167227 */ /* 0x080fe800078e00ff */
[----:B------:R-:W-:Y:S01]  /*4e20*/  IMAD.HI.U32 R24, R7, R36, RZ ;  /* 0x0000002407187227 */ /* 0x000fe200078e00ff */
[-C--:B------:R-:W-:Y:S02]  /*4e30*/  @P2 SHF.R.U32.HI R3, RZ, R37.reuse, R22 ;  /* 0x00000025ff032219 */ /* 0x080fe40000011616 */
[----:B------:R-:W-:Y:S02]  /*4e40*/  SHF.R.U32.HI R22, RZ, R92, R23 ;  /* 0x0000005cff167219 */ /* 0x000fe40000011617 */
[----:B------:R-:W-:Y:S01]  /*4e50*/  @P2 SHF.R.U32.HI R7, RZ, R37, R24 ;  /* 0x00000025ff072219 */ /* 0x000fe20000011618 */
[C---:B------:R-:W-:Y:S01]  /*4e60*/  IMAD R2, R40.reuse, R3, RZ ;  /* 0x0000000328027224 */ /* 0x040fe200078e02ff */
[----:B------:R-:W-:Y:S02]  /*4e70*/  SEL R5, R43, R22, !P0 ;  /* 0x000000162b057207 */ /* 0x000fe40004000000 */
[----:B------:R-:W-:Y:S01]  /*4e80*/  SEL R3, R45, R26, !P3 ;  /* 0x0000001a2d037207 */ /* 0x000fe20005800000 */
[----:B------:R-:W-:Y:S01]  /*4e90*/  IMAD R4, R40, R7, RZ ;  /* 0x0000000728047224 */ /* 0x000fe200078e02ff */
[C---:B------:R-:W-:Y:S01]  /*4ea0*/  ISETP.GE.AND P0, PT, R5.reuse, R2, PT ;  /* 0x000000020500720c */ /* 0x040fe20003f06270 */
[----:B------:R-:W-:Y:S03]  /*4eb0*/  IMAD.HI.U32 R6, R5, R36, RZ ;  /* 0x0000002405067227 */ /* 0x000fe600078e00ff */
[----:B------:R-:W-:Y:S01]  /*4ec0*/  ISETP.GE.OR P0, PT, R3, R4, P0 ;  /* 0x000000040300720c */ /* 0x000fe20000706670 */
[----:B------:R-:W-:Y:S01]  /*4ed0*/  IMAD.MOV R4, RZ, RZ, -R3 ;  /* 0x000000ffff047224 */ /* 0x000fe200078e0a03 */
[-C--:B------:R-:W-:Y:S03]  /*4ee0*/  SHF.R.U32.HI R6, RZ, R37.reuse, R6 ;  /* 0x00000025ff067219 */ /* 0x080fe60000011606 */
[----:B------:R-:W-:Y:S01]  /*4ef0*/  IMAD R45, R42, R4, R45 ;  /* 0x000000042a2d7224 */ /* 0x000fe200078e022d */
[----:B------:R-:W-:Y:S05]  /*4f00*/  SEL R15, R5, R6, !P2 ;  /* 0x00000006050f7207 */ /* 0x000fea0005000000 */
[----:B------:R-:W-:Y:S02]  /*4f10*/  IMAD.MOV R6, RZ, RZ, -R15 ;  /* 0x000000ffff067224 */ /* 0x000fe400078e0a0f */
[C---:B------:R-:W-:Y:S04]  /*4f20*/  @!P0 IMAD.HI.U32 R2, R3.reuse, R36, RZ ;  /* 0x0000002403028227 */ /* 0x040fe800078e00ff */
[----:B------:R-:W-:Y:S01]  /*4f30*/  IMAD R6, R40, R6, R5 ;  /* 0x0000000628067224 */ /* 0x000fe200078e0205 */
[----:B------:R-:W-:Y:S04]  /*4f40*/  @!P0 SHF.R.U32.HI R2, RZ, R37, R2 ;  /* 0x00000025ff028219 */ /* 0x000fe80000011602 */
[----:B------:R-:W-:Y:S02]  /*4f50*/  @!P0 SEL R0, R3, R2, !P2 ;  /* 0x0000000203008207 */ /* 0x000fe40005000000 */
[----:B------:R-:W-:Y:S02]  /*4f60*/  IADD3 R2, PT, PT, -R5, RZ, RZ ;  /* 0x000000ff05027210 */ /* 0x000fe40007ffe1ff */
[----:B------:R-:W-:Y:S01]  /*4f70*/  @!P0 IADD3 R8, PT, PT, R15, -R0, RZ ;  /* 0x800000000f088210 */ /* 0x000fe20007ffe0ff */
[----:B------:R-:W-:Y:S02]  /*4f80*/  @!P0 IMAD R0, R7, R6, R0 ;  /* 0x0000000607008224 */ /* 0x000fe400078e0200 */
[----:B------:R-:W-:Y:S02]  /*4f90*/  IMAD R43, R38, R2, R43 ;  /* 0x00000002262b7224 */ /* 0x000fe400078e022b */
[----:B------:R-:W-:Y:S02]  /*4fa0*/  @!P0 IMAD R5, R8, R40, R3 ;  /* 0x0000002808058224 */ /* 0x000fe400078e0203 */
[----:B------:R-:W-:Y:S04]  /*4fb0*/  @!P0 IMAD.MOV.U32 R3, RZ, RZ, R0 ;  /* 0x000000ffff038224 */ /* 0x000fe800078e0000 */
[----:B------:R-:W-:Y:S02]  /*4fc0*/  IMAD R45, R3, R42, R45 ;  /* 0x0000002a032d7224 */ /* 0x000fe400078e022d */
[----:B------:R-:W-:Y:S07]  /*4fd0*/  IMAD R43, R5, R38, R43 ;  /* 0x00000026052b7224 */ /* 0x000fee00078e022b */
.L_x_84:
[----:B-1----:R-:W-:Y:S01]  /*4fe0*/  @!P1 ISETP.NE.AND P0, PT, R10, 0x1, PT ;  /* 0x000000010a00980c */ /* 0x002fe20003f05270 */
[----:B------:R-:W-:Y:S01]  /*4ff0*/  @!P1 IMAD.HI.U32 R0, R45, R12, RZ ;  /* 0x0000000c2d009227 */ /* 0x000fe200078e00ff */
[----:B------:R-:W-:Y:S01]  /*5000*/  @!P1 ISETP.NE.AND P2, PT, R9, 0x1, PT ;  /* 0x000000010900980c */ /* 0x000fe20003f45270 */
[----:B------:R-:W-:Y:S01]  /*5010*/  ULOP3.LUT UP0, URZ, UR48, 0x1b0, URZ, 0xc0, !UPT ;  /* 0x000001b030ff7892 */ /* 0x000fe2000f80c0ff */
[----:B------:R-:W-:Y:S01]  /*5020*/  R2UR UR42, R21 ;  /* 0x00000000152a72ca */ /* 0x000fe200000e0000 */
[----:B------:R-:W-:Y:S01]  /*5030*/  @!P1 IMAD.HI.U32 R3, R43, R11, RZ ;  /* 0x0000000b2b039227 */ /* 0x000fe200078e00ff */
[----:B------:R-:W-:Y:S02]  /*5040*/  @!P1 SHF.R.U32.HI R0, RZ, R13, R0 ;  /* 0x0000000dff009219 */ /* 0x000fe40000011600 */
[----:B------:R-:W-:Y:S01]  /*5050*/  R2UR UR41, R20 ;  /* 0x00000000142972ca */ /* 0x000fe200000e0000 */
[----:B------:R-:W-:Y:S01]  /*5060*/  VIADD R107, R107, 0x1 ;  /* 0x000000016b6b7836 */ /* 0x000fe20000000000 */
[----:B------:R-:W-:Y:S02]  /*5070*/  @!P1 SHF.R.U32.HI R2, RZ, R14, R3 ;  /* 0x0000000eff029219 */ /* 0x000fe40000011603 */
[----:B------:R-:W-:Y:S02]  /*5080*/  @!P1 SEL R3, R45, R0, !P2 ;  /* 0x000000002d039207 */ /* 0x000fe40005000000 */
[----:B------:R-:W-:Y:S02]  /*5090*/  @!P1 SEL R2, R43, R2, !P0 ;  /* 0x000000022b029207 */ /* 0x000fe40004000000 */
[----:B------:R-:W-:Y:S01]  /*50a0*/  @P4 SHF.R.U32.HI R98, RZ, 0x10, R17 ;  /* 0x00000010ff624819 */ /* 0x000fe20000011611 */
[----:B------:R-:W-:Y:S02]  /*50b0*/  USHF.L.U32 UR42, UR42, 0x6, URZ ;  /* 0x000000062a2a7899 */ /* 0x000fe400080006ff */
[----:B------:R-:W-:Y:S02]  /*50c0*/  @!P1 IMAD.IADD R0, R2, 0x1, -R3 ;  /* 0x0000000102009824 */ /* 0x000fe400078e0a03 */
[----:B------:R-:W-:Y:S01]  /*50d0*/  @!P1 IMAD.IADD R2, R3, 0x1, -R2 ;  /* 0x0000000103029824 */ /* 0x000fe200078e0a02 */
[----:B------:R-:W-:Y:S01]  /*50e0*/  USHF.L.U32 UR41, UR41, 0x8, URZ ;  /* 0x0000000829297899 */ /* 0x000fe200080006ff */
[----:B------:R-:W-:Y:S02]  /*50f0*/  @!P1 IMAD R45, R0, R9, R45 ;  /* 0x00000009002d9224 */ /* 0x000fe400078e022d */
[----:B------:R-:W-:Y:S01]  /*5100*/  @!P1 IMAD R43, R2, R10, R43 ;  /* 0x0000000a022b9224 */ /* 0x000fe200078e022b */
[----:B------:R-:W-:Y:S08]  /*5110*/  BRA.U !UP0, `(.L_x_85) ;  /* 0x0000000108407547 */ /* 0x000ff0000b800000 */
[----:B------:R-:W1:Y:S01]  /*5120*/  LDCU.64 UR8, c[0x4][0x88] ;  /* 0x01001100ff0877ac */ /* 0x000e620008000a00 */
[----:B------:R-:W-:Y:S01]  /*5130*/  MOV R3, 0x0 ;  /* 0x0000000000037802 */ /* 0x000fe20000000f00 */
[----:B------:R-:W-:Y:S02]  /*5140*/  HFMA2 R12, -RZ, RZ, 0, 5.9604644775390625e-08 ;  /* 0x00000001ff0c7431 */ /* 0x000fe400000001ff */
[----:B------:R-:W-:Y:S02]  /*5150*/  IMAD.MOV.U32 R8, RZ, RZ, 0x70 ;  /* 0x00000070ff087424 */ /* 0x000fe400078e00ff */
[----:B------:R-:W-:Y:S01]  /*5160*/  IMAD.MOV.U32 R13, RZ, RZ, RZ ;  /* 0x000000ffff0d7224 */ /* 0x000fe200078e00ff */
[----:B------:R-:W2:Y:S01]  /*5170*/  LDCU.64 UR6, c[0x4][0x90] ;  /* 0x01001200ff0677ac */ /* 0x000ea20008000a00 */
[----:B------:R-:W3:Y:S01]  /*5180*/  LDC.64 R2, c[0x4][R3] ;  /* 0x0100000003027b82 */ /* 0x000ee20000000a00 */
[----:B------:R-:W4:Y:S01]  /*5190*/  LDCU.64 UR4, c[0x4][0x8] ;  /* 0x01000100ff0477ac */ /* 0x000f220008000a00 */
[----:B-1----:R-:W-:Y:S01]  /*51a0*/  MOV R5, UR9 ;  /* 0x0000000900057c02 */ /* 0x002fe20008000f00 */
[----:B------:R-:W-:Y:S01]  /*51b0*/  IMAD.U32 R4, RZ, RZ, UR8 ;  /* 0x00000008ff047e24 */ /* 0x000fe2000f8e00ff */
[----:B--2---:R-:W-:Y:S01]  /*51c0*/  MOV R7, UR7 ;  /* 0x0000000700077c02 */ /* 0x004fe20008000f00 */
[----:B------:R-:W-:Y:S01]  /*51d0*/  IMAD.U32 R6, RZ, RZ, UR6 ;  /* 0x00000006ff067e24 */ /* 0x000fe2000f8e00ff */
[----:B----4-:R-:W-:Y:S01]  /*51e0*/  MOV R11, UR5 ;  /* 0x00000005000b7c02 */ /* 0x010fe20008000f00 */
[----:B------:R-:W-:Y:S02]  /*51f0*/  IMAD.U32 R10, RZ, RZ, UR4 ;  /* 0x00000004ff0a7e24 */ /* 0x000fe4000f8e00ff */
[----:B------:R-:W-:Y:S07]  /*5200*/  LEPC R20, `(.L_x_85) ;  /* 0x000000001014794e */ /* 0x000fee0000000000 */
[----:B---3-5:R-:W-:Y:S05]  /*5210*/  CALL.ABS.NOINC R2 ;  /* 0x0000000002007343 */ /* 0x028fea0003c00000 */
.L_x_85:
[----:B------:R-:W-:Y:S01]  /*5220*/  LOP3.LUT P0, RZ, R104, 0x1b0, RZ, 0xc0, !PT ;  /* 0x000001b068ff7812 */ /* 0x000fe2000780c0ff */
[----:B------:R-:W-:Y:S11]  /*5230*/  BSSY.RECONVERGENT B6, `(.L_x_86) ;  /* 0x0000013000067945 */ /* 0x000ff60003800200 */
[----:B------:R-:W-:Y:S01]  /*5240*/  @!UPT UIADD3 URZ, UPT, UPT, URZ, URZ, URZ ;  /* 0x000000fffffff290 */ /* 0x000fe2000fffe0ff */
[----:B------:R-:W-:Y:S05]  /*5250*/  @!P0 BRA `(.L_x_87) ;  /* 0x0000000000408947 */ /* 0x000fea0003800000 */
        /* <DEDUP_REMOVED lines=16> */
.L_x_87:
[----:B------:R-:W-:Y:S05]  /*5360*/  BSYNC.RECONVERGENT B6 ;  /* 0x0000000000067941 */ /* 0x000fea0003800200 */
.L_x_86:
[----:B------:R-:W-:Y:S01]  /*5370*/  ISETP.NE.U32.AND P4, PT, R86, RZ, PT ;  /* 0x000000ff5600720c */ /* 0x000fe20003f85070 */
[----:B------:R-:W-:Y:S01]  /*5380*/  UISETP.NE.AND UP2, UPT, UR50, URZ, UPT ;  /* 0x000000ff3200728c */ /* 0x000fe2000bf45270 */
[----:B------:R-:W-:Y:S01]  /*5390*/  ISETP.NE.U32.AND P2, PT, RZ, UR38, PT ;  /* 0x00000026ff007c0c */ /* 0x000fe2000bf45070 */
[----:B------:R-:W-:Y:S01]  /*53a0*/  UISETP.NE.U32.AND UP1, UPT, UR44, URZ, UPT ;  /* 0x000000ff2c00728c */ /* 0x000fe2000bf25070 */
[----:B------:R-:W-:Y:S01]  /*53b0*/  ISETP.NE.AND.EX P4, PT, R87, RZ, PT, P4 ;  /* 0x000000ff5700720c */ /* 0x000fe20003f85340 */
[----:B------:R-:W-:Y:S01]  /*53c0*/  UPLOP3.LUT UP0, UPT, UPT, UPT, UPT, 0x40, 0x4 ;  /* 0x000000000004789c */ /* 0x000fe20003f0e870 */
[----:B------:R-:W-:Y:S01]  /*53d0*/  ISETP.NE.AND.EX P2, PT, RZ, UR39, PT, P2 ;  /* 0x00000027ff007c0c */ /* 0x000fe2000bf45320 */
[----:B------:R-:W-:Y:S01]  /*53e0*/  UISETP.NE.AND.EX UP1, UPT, UR45, URZ, UPT, UP1 ;  /* 0x000000ff2d00728c */ /* 0x000fe2000bf25310 */
[----:B------:R-:W-:Y:S04]  /*53f0*/  PLOP3.LUT P1, PT, PT, PT, UP2, 0x80, 0x8 ;  /* 0x000000000008781c */ /* 0x000fe80003f2f028 */
[----:B------:R-:W-:Y:S06]  /*5400*/  @UP2 UPLOP3.LUT UP0, UPT, UPT, UPT, UP1, 0x80, 0x8 ;  /* 0x000000000008289c */ /* 0x000fec0003f0f010 */
[----:B------:R-:W-:Y:S01]  /*5410*/  PLOP3.LUT P0, PT, PT, PT, UP0, 0x80, 0x8 ;  /* 0x000000000008781c */ /* 0x000fe20003f0f008 */
[----:B------:R-:W-:Y:S01]  /*5420*/  @!UPT UIADD3 URZ, UPT, UPT, URZ, URZ, URZ ;  /* 0x000000fffffff290 */ /* 0x000fe2000fffe0ff */
[----:B------:R-:W-:Y:S11]  /*5430*/  BRA.U !UP1, `(.L_x_88) ;  /* 0x0000000109387547 */ /* 0x000ff6000b800000 */
[----:B------:R-:W-:Y:S01]  /*5440*/  UISETP.NE.U32.AND UP0, UPT, UR38, URZ, UPT ;  /* 0x000000ff2600728c */ /* 0x000fe2000bf05070 */
[----:B------:R-:W-:Y:S02]  /*5450*/  HFMA2 R0, -RZ, RZ, 0, 5.9604644775390625e-08 ;  /* 0x00000001ff007431 */ /* 0x000fe400000001ff */
[----:B------:R-:W-:Y:S01]  /*5460*/  IMAD.MOV.U32 R91, RZ, RZ, 0x1 ;  /* 0x00000001ff5b7424 */ /* 0x000fe200078e00ff */
[----:B------:R-:W-:Y:S06]  /*5470*/  UISETP.NE.AND.EX UP0, UPT, UR39, URZ, UPT, UP0 ;  /* 0x000000ff2700728c */ /* 0x000fec000bf05300 */
[----:B------:R-:W-:Y:S05]  /*5480*/  PLOP3.LUT P3, PT, PT, PT, UP0, 0x80, 0x8 ;  /* 0x000000000008781c */ /* 0x000fea0003f6f008 */
[----:B------:R-:W1:Y:S01]  /*5490*/  @UP0 LDCU.64 UR6, c[0x0][0x888] ;  /* 0x00011100ff0607ac */ /* 0x000e620008000a00 */
[----:B------:R-:W-:Y:S07]  /*54a0*/  @UP0 UIMAD UR4, UR36, UR44, URZ ;  /* 0x0000002c240402a4 */ /* 0x000fee000f8e02ff */
[----:B------:R-:W-:Y:S01]  /*54b0*/  @!P3 PRMT R91, R0, 0x7610, R91 ;  /* 0x00007610005bb816 */ /* 0x000fe2000000005b */
[----:B-1----:R-:W-:Y:S03]  /*54c0*/  @UP0 UIMAD.WIDE UR6, UR4, 0x4, UR6 ;  /* 0x00000004040608a5 */ /* 0x002fe6000f8e0206 */
[----:B------:R-:W1:Y:S03]  /*54d0*/  @!UP0 LDCU UR4, c[0x0][0x880] ;  /* 0x00011000ff0487ac */ /* 0x000e660008000800 */
[----:B------:R-:W-:Y:S01]  /*54e0*/  IMAD.U32 R2, RZ, RZ, UR6 ;  /* 0x00000006ff027e24 */ /* 0x000fe2000f8e00ff */
[----:B------:R-:W-:Y:S05]  /*54f0*/  MOV R3, UR7 ;  /* 0x0000000700037c02 */ /* 0x000fea0008000f00 */
[----:B-----5:R2:W5:Y:S02]  /*5500*/  @P3 LDG.E R50, desc[UR46][R2.64] ;  /* 0x0000002e02323981 */ /* 0x020564000c1e1900 */
[----:B-12---:R-:W-:Y:S02]  /*5510*/  @!P3 IMAD.U32 R50, RZ, RZ, UR4 ;  /* 0x00000004ff32be24 */ /* 0x006fe4000f8e00ff */
.L_x_88:
[----:B------:R-:W-:Y:S05]  /*5520*/  @!P4 BRA `(.L_x_89) ;  /* 0x000000000020c947 */ /* 0x000fea0003800000 */
[----:B------:R-:W-:Y:S04]  /*5530*/  ISETP.NE.U32.AND P3, PT, R84, RZ, PT ;  /* 0x000000ff5400720c */ /* 0x000fe80003f65070 */
[----:B------:R-:W-:Y:S11]  /*5540*/  ISETP.NE.AND.EX P3, PT, R85, RZ, PT, P3 ;  /* 0x000000ff5500720c */ /* 0x000ff60003f65330 */
[----:B------:R-:W-:Y:S02]  /*5550*/  @!UPT UIADD3 URZ, UPT, UPT, URZ, URZ, URZ ;  /* 0x000000fffffff290 */ /* 0x000fe4000fffe0ff */
[----:B------:R-:W1:Y:S01]  /*5560*/  @P3 LDC.64 R2, c[0x0][0x8a8] ;  /* 0x00022a00ff023b82 */ /* 0x000e620000000a00 */
[----:B------:R-:W-:Y:S04]  /*5570*/  @P3 IMAD R0, R86, UR36, RZ ;  /* 0x0000002456003c24 */ /* 0x000fe8000f8e02ff */
[----:B-1----:R-:W-:Y:S05]  /*5580*/  @P3 IMAD.WIDE R2, R0, 0x4, R2 ;  /* 0x0000000400023825 */ /* 0x002fea00078e0202 */
[----:B-----5:R1:W5:Y:S02]  /*5590*/  @P3 LDG.E R47, desc[UR46][R2.64] ;  /* 0x0000002e022f3981 */ /* 0x020364000c1e1900 */
[----:B-1----:R-:W2:Y:S02]  /*55a0*/  @!P3 LDC R47, c[0x0][0x8a0] ;  /* 0x00022800ff2fbb82 */ /* 0x002ea40000000800 */
.L_x_89:
[----:B-----5:R-:W-:Y:S01]  /*55b0*/  ISETP.NE.AND P4, PT, R50, RZ, PT ;  /* 0x000000ff3200720c */ /* 0x020fe20003f85270 */
[----:B------:R-:W-:Y:S01]  /*55c0*/  BSSY B1, `(.L_x_90) ;  /* 0x0000042000017945 */ /* 0x000fe20003800000 */
[----:B------:R-:W-:Y:S01]  /*55d0*/  SEL R9, RZ, 0xffffffff, P2 ;  /* 0xffffffffff097807 */ /* 0x000fe20001000000 */
[----:B------:R-:W-:Y:S01]  /*55e0*/  IMAD.MOV.U32 R64, RZ, RZ, 0x1 ;  /* 0x00000001ff407424 */ /* 0x000fe200078e00ff */
[----:B------:R-:W-:Y:S02]  /*55f0*/  LOP3.LUT P3, RZ, R91, 0xff, RZ, 0xc0, !PT ;  /* 0x000000ff5bff7812 */ /* 0x000fe4000786c0ff */
[----:B------:R-:W-:Y:S02]  /*5600*/  CS2R R62, SRZ ;  /* 0x00000000003e7805 */ /* 0x000fe4000001ff00 */
[----:B------:R-:W-:Y:S02]  /*5610*/  @P1 SEL R2, RZ, 0xffffffff, P4 ;  /* 0xffffffffff021807 */ /* 0x000fe40002000000 */
[----:B------:R-:W-:Y:S02]  /*5620*/  CS2R R60, SRZ ;  /* 0x00000000003c7805 */ /* 0x000fe4000001ff00 */
[----:B------:R-:W-:Y:S02]  /*5630*/  LEA R0, R100, UR49, 0x3 ;  /* 0x0000003164007c11 */ /* 0x000fe4000f8e18ff */
[----:B------:R-:W-:Y:S02]  /*5640*/  CS2R R58, SRZ ;  /* 0x00000000003a7805 */ /* 0x000fe4000001ff00 */
[----:B------:R-:W-:Y:S02]  /*5650*/  @P0 SEL R2, R9, R2, !P3 ;  /* 0x0000000209020207 */ /* 0x000fe40005800000 */
[----:B------:R-:W-:Y:S02]  /*5660*/  CS2R R56, SRZ ;  /* 0x0000000000387805 */ /* 0x000fe4000001ff00 */
[----:B------:R-:W-:Y:S02]  /*5670*/  LEA R108, R44, UR49, 0x3 ;  /* 0x000000312c6c7c11 */ /* 0x000fe4000f8e18ff */
[----:B------:R-:W-:Y:S02]  /*5680*/  @P1 LOP3.LUT R2, R2, 0x1, RZ, 0xc0, !PT ;  /* 0x0000000102021812 */ /* 0x000fe400078ec0ff */
[----:B------:R-:W-:Y:S02]  /*5690*/  SHF.L.U32 R7, R102, 0x1f, RZ ;  /* 0x0000001f66077819 */ /* 0x000fe400000006ff */
[----:B------:R-:W-:Y:S02]  /*56a0*/  ISETP.NE.U32.OR P6, PT, R2, 0x1, !P1 ;  /* 0x000000010200780c */ /* 0x000fe40004fc5470 */
[----:B------:R-:W-:Y:S02]  /*56b0*/  PLOP3.LUT P2, PT, PT, PT, UP1, 0x80, 0x8 ;  /* 0x000000000008781c */ /* 0x000fe40003f4f018 */
[C---:B------:R-:W-:Y:S02]  /*56c0*/  LEA.HI R5, R44.reuse, R44, RZ, 0x1 ;  /* 0x0000002c2c057211 */ /* 0x040fe400078f08ff */
[----:B------:R-:W-:Y:S02]  /*56d0*/  SEL R2, RZ, 0xffffffff, P4 ;  /* 0xffffffffff027807 */ /* 0x000fe40002000000 */
[----:B------:R-:W-:Y:S01]  /*56e0*/  P2R R72, PR, RZ, 0x40 ;  /* 0x00000040ff487803 */ /* 0x000fe20000000000 */
[C---:B------:R-:W-:Y:S01]  /*56f0*/  IMAD.SHL.U32 R3, R5.reuse, 0x80, RZ ;  /* 0x0000008005037824 */ /* 0x040fe200078e00ff */
[----:B------:R-:W-:Y:S03]  /*5700*/  LOP3.LUT R5, R5, 0xffe, RZ, 0xc0, !PT ;  /* 0x00000ffe05057812 */ /* 0x000fe600078ec0ff */
[----:B------:R-:W-:Y:S02]  /*5710*/  @P6 SHF.L.U32 R11, R99, 0x1f, RZ ;  /* 0x0000001f630b6819 */ /* 0x000fe400000006ff */
[----:B------:R-:W-:Y:S01]  /*5720*/  @P2 SEL R2, R9, R2, !P3 ;  /* 0x0000000209022207 */ /* 0x000fe20005800000 */
[----:B------:R-:W-:Y:S01]  /*5730*/  IMAD.IADD R48, R44, 0x1, -R5 ;  /* 0x000000012c307824 */ /* 0x000fe200078e0a05 */
[----:B------:R-:W1:Y:S01]  /*5740*/  @P6 SYNCS.PHASECHK.TRANS64.TRYWAIT P1, [R0+URZ+0x40], R11 ;  /* 0x0000400b000065a7 */ /* 0x000e6200080211ff */
[----:B------:R-:W-:Y:S02]  /*5750*/  LOP3.LUT R3, R3, 0xffffff00, RZ, 0xc0, !PT ;  /* 0xffffff0003037812 */ /* 0x000fe400078ec0ff */
[----:B------:R-:W-:Y:S03]  /*5760*/  LOP3.LUT R2, R2, 0x1, RZ, 0xc0, !PT ;  /* 0x0000000102027812 */ /* 0x000fe600078ec0ff */
[----:B------:R-:W-:Y:S01]  /*5770*/  IMAD.IADD R3, R46, 0x1, R3 ;  /* 0x000000012e037824 */ /* 0x000fe200078e0203 */
[----:B------:R-:W-:Y:S03]  /*5780*/  ISETP.NE.U32.AND P5, PT, R2, 0x1, PT ;  /* 0x000000010200780c */ /* 0x000fe60003fa5070 */
[----:B------:R-:W-:Y:S01]  /*5790*/  IMAD R48, R48, 0x100000, R3 ;  /* 0x0010000030307824 */ /* 0x000fe200078e0203 */
[----:B------:R-:W-:Y:S01]  /*57a0*/  P2R R65, PR, RZ, 0x20 ;  /* 0x00000020ff417803 */ /* 0x000fe20000000000 */
[----:B------:R3:W4:Y:S01]  /*57b0*/  SYNCS.PHASECHK.TRANS64.TRYWAIT P0, [R108+URZ+0xb0], R7 ;  /* 0x0000b0076c0075a7 */ /* 0x00072200080011ff */
[----:B-1----:R-:W-:Y:S01]  /*57c0*/  @P6 SEL R64, RZ, 0x1, !P1 ;  /* 0x00000001ff406807 */ /* 0x002fe20004800000 */
[----:B---3--:R-:W-:Y:S06]  /*57d0*/  @!P6 BRA `(.L_x_91) ;  /* 0x000000000080e947 */ /* 0x008fec0003800000 */
[----:B------:R-:W-:Y:S01]  /*57e0*/  @P5 IMAD R4, R100, 0x1000, R95 ;  /* 0x0000100064045824 */ /* 0x000fe200078e025f */
[----:B------:R-:W-:Y:S01]  /*57f0*/  ISETP.NE.AND P1, PT, R64, RZ, PT ;  /* 0x000000ff4000720c */ /* 0x000fe20003f25270 */
[----:B------:R-:W-:Y:S01]  /*5800*/  BSSY B0, `(.L_x_92) ;  /* 0x000000b000007945 */ /* 0x000fe20003800000 */
[----:B------:R-:W-:Y:S01]  /*5810*/  CS2R R58, SRZ ;  /* 0x00000000003a7805 */ /* 0x000fe2000001ff00 */
[----:B------:R-:W-:Y:S01]  /*5820*/  @P5 VIADD R2, R4, UR49 ;  /* 0x0000003104025c36 */ /* 0x000fe20008000000 */
[----:B------:R-:W-:Y:S02]  /*5830*/  CS2R R56, SRZ ;  /* 0x0000000000387805 */ /* 0x000fe4000001ff00 */
[----:B------:R-:W-:Y:S02]  /*5840*/  CS2R R62, SRZ ;  /* 0x00000000003e7805 */ /* 0x000fe4000001ff00 */
[----:B------:R-:W-:Y:S01]  /*5850*/  CS2R R60, SRZ ;  /* 0x00000000003c7805 */ /* 0x000fe2000001ff00 */
[----:B------:R-:W-:Y:S04]  /*5860*/  @P5 IMAD R2, R103, -0x10, R2 ;  /* 0xfffffff067025824 */ /* 0x000fe800078e0202 */
[----:B------:R-:W-:Y:S05]  /*5870*/  @P1 BRA `(.L_x_93) ;  /* 0x00000000000c1947 */ /* 0x000fea0003800000 */
[----:B------:R-:W-:Y:S04]  /*5880*/  SHF.L.U32 R3, R99, 0x1f, RZ ;  /* 0x0000001f63037819 */ /* 0x000fe800000006ff */
[----:B------:R-:W1:Y:S02]  /*5890*/  SYNCS.PHASECHK.TRANS64.TRYWAIT P1, [R0+URZ+0x40], R3 ;  /* 0x00004003000075a7 */ /* 0x000e6400080211ff */
[----:B-1----:R-:W-:Y:S05]  /*58a0*/  @!P1 BRA `(.L_x_94) ;  /* 0x0000004000209947 */ /* 0x002fea0003800000 */
.L_x_93:
[----:B------:R-:W-:Y:S05]  /*58b0*/  BSYNC B0 ;  /* 0x0000000000007941 */ /* 0x000fea0003800000 */
.L_x_92:
[----:B------:R-:W-:Y:S01]  /*58c0*/  ISETP.NE.AND P1, PT, R65, RZ, PT ;  /* 0x000000ff4100720c */ /* 0x000fe20003f25270 */
[----:B-1----:R-:W-:Y:S02]  /*58d0*/  VIADD R3, R0, 0x60 ;  /* 0x0000006000037836 */ /* 0x002fe40000000000 */
[----:B------:R-:W-:Y:S02]  /*58e0*/  IMAD.U32 R0, RZ, RZ, UR37 ;  /* 0x00000025ff007e24 */ /* 0x000fe4000f8e00ff */
[----:B------:R-:W-:Y:S03]  /*58f0*/  VIADD R100, R100, 0x1 ;  /* 0x0000000164647836 */ /* 0x000fe60000000000 */
[----:B------:R-:W-:Y:S05]  /*5900*/  PRMT R0, R0, 0x654, R3 ;  /* 0x0000065400007816 */ /* 0x000fea0000000003 */
[----:B------:R1:W3:Y:S04]  /*5910*/  @P1 LDS.128 R56, [R4+UR49+0x200] ;  /* 0x0002003104381984 */ /* 0x0002e80008000c00 */
[----:B------:R1:W1:Y:S01]  /*5920*/  @P1 LDS.128 R60, [R2+0x210] ;  /* 0x00021000023c1984 */ /* 0x0002620000000c00 */
[C---:B------:R-:W-:Y:S01]  /*5930*/  ISETP.NE.AND P1, PT, R100.reuse, 0x4, PT ;  /* 0x000000046400780c */ /* 0x040fe20003f25270 */
[----:B------:R-:W-:Y:S01]  /*5940*/  @!PT LDS RZ, [RZ] ;  /* 0x00000000fffff984 */ /* 0x000fe20000000800 */
[----:B------:R-:W-:Y:S01]  /*5950*/  @!PT LDS RZ, [RZ] ;  /* 0x00000000fffff984 */ /* 0x000fe20000000800 */
[----:B------:R-:W-:Y:S01]  /*5960*/  @!PT LDS RZ, [RZ] ;  /* 0x00000000fffff984 */ /* 0x000fe20000000800 */
[----:B------:R-:W-:Y:S01]  /*5970*/  @!PT LDS RZ, [RZ] ;  /* 0x00000000fffff984 */ /* 0x000fe20000000800 */
[----:B------:R5:W-:Y:S06]  /*5980*/  MEMBAR.ALL.CTA ;  /* 0x0000000000007992 */ /* 0x000bec0000008000 */
[----:B-----5:R-:W5:Y:S01]  /*5990*/  FENCE.VIEW.ASYNC.S ;  /* 0x00000000000073c6 */ /* 0x020f620000000000 */
[----:B------:R-:W-:Y:S01]  /*59a0*/  SEL R100, R100, RZ, P1 ;  /* 0x000000ff64647207 */ /* 0x000fe20000800000 */
[----:B-----5:R5:W-:Y:S02]  /*59b0*/  SYNCS.ARRIVE.TRANS64.RED.A1T0 RZ, [R0+URZ], RZ ;  /* 0x000000ff00ff79a7 */ /* 0x020be400081004ff */
[----:B-----5:R-:W-:Y:S04]  /*59c0*/  SEL R0, RZ, 0x1, P1 ;  /* 0x00000001ff007807 */ /* 0x020fe80000800000 */
[----:B---3--:R-:W-:Y:S02]  /*59d0*/  LOP3.LUT R99, R99, R0, RZ, 0x3c, !PT ;  /* 0x0000000063637212 */ /* 0x008fe400078e3cff */
.L_x_91:
[----:B------:R-:W-:Y:S05]  /*59e0*/  BSYNC B1 ;  /* 0x0000000000017941 */ /* 0x000fea0003800000 */
.L_x_90:
[----:B------:R-:W-:Y:S04]  /*59f0*/  SHF.R.U32.HI R3, RZ, 0x15, R48 ;  /* 0x00000015ff037819 */ /* 0x000fe80000011630 */
[----:B------:R-:W-:Y:S01]  /*5a00*/  LOP3.LUT P1, RZ, R3, 0x3, R96, 0x48, !PT ;  /* 0x0000000303ff7812 */ /* 0x000fe20007824860 */
[----:B------:R-:W-:Y:S01]  /*5a10*/  @!UPT UIADD3 URZ, UPT, UPT, URZ, URZ, URZ ;  /* 0x000000fffffff290 */ /* 0x000fe2000fffe0ff */
[----:B----4-:R-:W-:Y:S11]  /*5a20*/  @P0 BRA `(.L_x_95) ;  /* 0x0000000000080947 */ /* 0x010ff60003800000 */
[----:B------:R-:W3:Y:S02]  /*5a30*/  SYNCS.PHASECHK.TRANS64.TRYWAIT P0, [R108+URZ+0xb0], R7 ;  /* 0x0000b0076c0075a7 */ /* 0x000ee400080011ff */
[----:B---3--:R-:W-:Y:S05]  /*5a40*/  @!P0 BRA `(.L_x_96) ;  /* 0x0000003c00cc8947 */ /* 0x008fea0003800000 */
.L_x_95:
[----:B------:R-:W-:Y:S05]  /*5a50*/  @!P1 BRA `(.L_x_97) ;  /* 0x0000000000409947 */ /* 0x000fea0003800000 */
[----:B------:R-:W4:Y:S01]  /*5a60*/  LDCU.64 UR8, c[0x4][0x78] ;  /* 0x01000f00ff0877ac */ /* 0x000f220008000a00 */
[----:B------:R-:W-:Y:S01]  /*5a70*/  MOV R3, 0x0 ;  /* 0x0000000000037802 */ /* 0x000fe20000000f00 */
[----:B------:R-:W-:Y:S02]  /*5a80*/  HFMA2 R12, -RZ, RZ, 0, 5.9604644775390625e-08 ;  /* 0x00000001ff0c7431 */ /* 0x000fe400000001ff */
[----:B------:R-:W-:Y:S02]  /*5a90*/  IMAD.MOV.U32 R8, RZ, RZ, 0x192 ;  /* 0x00000192ff087424 */ /* 0x000fe400078e00ff */
[----:B------:R-:W-:Y:S01]  /*5aa0*/  IMAD.MOV.U32 R13, RZ, RZ, RZ ;  /* 0x000000ffff0d7224 */ /* 0x000fe200078e00ff */
[----:B------:R-:W3:Y:S01]  /*5ab0*/  LDCU.64 UR6, c[0x4][0x80] ;  /* 0x01001000ff0677ac */ /* 0x000ee20008000a00 */
[----:B-1----:R-:W1:Y:S01]  /*5ac0*/  LDC.64 R2, c[0x4][R3] ;  /* 0x0100000003027b82 */ /* 0x002e620000000a00 */
[----:B------:R-:W5:Y:S01]  /*5ad0*/  LDCU.64 UR4, c[0x4][0x18] ;  /* 0x01000300ff0477ac */ /* 0x000f620008000a00 */
[----:B----4-:R-:W-:Y:S01]  /*5ae0*/  MOV R5, UR9 ;  /* 0x0000000900057c02 */ /* 0x010fe20008000f00 */
[----:B------:R-:W-:Y:S01]  /*5af0*/  IMAD.U32 R4, RZ, RZ, UR8 ;  /* 0x00000008ff047e24 */ /* 0x000fe2000f8e00ff */
[----:B---3--:R-:W-:Y:S01]  /*5b00*/  MOV R7, UR7 ;  /* 0x0000000700077c02 */ /* 0x008fe20008000f00 */
[----:B------:R-:W-:Y:S01]  /*5b10*/  IMAD.U32 R6, RZ, RZ, UR6 ;  /* 0x00000006ff067e24 */ /* 0x000fe2000f8e00ff */
[----:B-----5:R-:W-:Y:S01]  /*5b20*/  MOV R11, UR5 ;  /* 0x00000005000b7c02 */ /* 0x020fe20008000f00 */
[----:B------:R-:W-:Y:S02]  /*5b30*/  IMAD.U32 R10, RZ, RZ, UR4 ;  /* 0x00000004ff0a7e24 */ /* 0x000fe4000f8e00ff */
[----:B------:R-:W-:Y:S07]  /*5b40*/  LEPC R20, `(.L_x_97) ;  /* 0x000000001014794e */ /* 0x000fee0000000000 */
[----:B-12---:R-:W-:Y:S05]  /*5b50*/  CALL.ABS.NOINC R2 ;  /* 0x0000000002007343 */ /* 0x006fea0003c00000 */
.L_x_97:
[----:B------:R-:W-:Y:S05]  /*5b60*/  WARPSYNC.ALL ;  /* 0x0000000000007948 */ /* 0x000fea0003800000 */
[----:B------:R-:W-:Y:S01]  /*5b70*/  R2UR UR4, R48 ;  /* 0x00000000300472ca */ /* 0x000fe200000e0000 */
[----:B------:R-:W-:Y:S01]  /*5b80*/  BSSY.RECONVERGENT B0, `(.L_x_98) ;  /* 0x00000a1000007945 */ /* 0x000fe20003800200 */
[C---:B------:R-:W-:Y:S02]  /*5b90*/  SHF.L.U32 R51, R56.reuse, 0x10, RZ ;  /* 0x0000001038337819 */ /* 0x040fe400000006ff */
[C---:B------:R-:W-:Y:S02]  /*5ba0*/  PRMT R49, R56.reuse, 0x8880, RZ ;  /* 0x0000888038317816 */ /* 0x040fe400000000ff */
[----:B------:R-:W-:Y:S02]  /*5bb0*/  SHF.R.S32.HI R51, RZ, 0x18, R51 ;  /* 0x00000018ff337819 */ /* 0x000fe40000011433 */
[----:B------:R-:W-:Y:S02]  /*5bc0*/  SHF.L.U32 R52, R56, 0x8, RZ ;  /* 0x0000000838347819 */ /* 0x000fe400000006ff */
[C---:B------:R-:W-:Y:S02]  /*5bd0*/  PRMT R54, R58.reuse, 0x8880, RZ ;  /* 0x000088803a367816 */ /* 0x040fe400000000ff */
[----:B------:R-:W-:Y:S01]  /*5be0*/  SHF.L.U32 R53, R58, 0x8, RZ ;  /* 0x000000083a357819 */ /* 0x000fe200000006ff */
[----:B-1-3--:R-:W-:Y:S01]  /*5bf0*/  LDTM.16dp32bit_t0_t15.x32 R4, tmem[UR4] ;  /* 0x00000004000479ee */ /* 0x00afe20008a80000 */
[----:B------:R-:W2:Y:S01]  /*5c00*/  LDTM.16dp32bit_t16_t31.x32 R4, tmem[UR4+0x20] ;  /* 0x00002004000479ee */ /* 0x000ea20008aa0000 */
[----:B------:R-:W-:Y:S02]  /*5c10*/  IADD3 R67, PT, PT, R95, UR49, RZ ;  /* 0x000000315f437c10 */ /* 0x000fe4000fffe0ff */
[----:B------:R-:W-:Y:S02]  /*5c20*/  SHF.L.U32 R66, R97, 0x4, RZ ;  /* 0x0000000461427819 */ /* 0x000fe400000006ff */
[----:B------:R-:W-:Y:S02]  /*5c30*/  SHF.R.S32.HI R53, RZ, 0x18, R53 ;  /* 0x00000018ff357819 */ /* 0x000fe40000011435 */
[----:B------:R-:W-:Y:S02]  /*5c40*/  IADD3 R109, PT, PT, R67, R66, RZ ;  /* 0x00000042436d7210 */ /* 0x000fe40007ffe0ff */
[----:B------:R-:W-:Y:S02]  /*5c50*/  ISETP.NE.AND P0, PT, R105, RZ, PT ;  /* 0x000000ff6900720c */ /* 0x000fe40003f05270 */
[----:B------:R-:W-:Y:S01]  /*5c60*/  ISETP.NE.AND P6, PT, R72, RZ, PT ;  /* 0x000000ff4800720c */ /* 0x000fe20003fc5270 */
[----:B--2---:R-:W-:Y:S11]  /*5c70*/  IMAD R0, R47, R4, RZ ;  /* 0x000000042f007224 */ /* 0x004ff600078e02ff */
[----:B------:R-:W-:Y:S01]  /*5c80*/  @!UPT UIADD3 URZ, UPT, UPT, URZ, URZ, URZ ;  /* 0x000000fffffff290 */ /* 0x000fe2000fffe0ff */
[----:B------:R-:W-:Y:S01]  /*5c90*/  @P6 SHF.L.U32 R74, R99, 0x1f, RZ ;  /* 0x0000001f634a6819 */ /* 0x000fe200000006ff */
[----:B------:R-:W-:Y:S02]  /*5ca0*/  IMAD R2, R47, R5, RZ ;  /* 0x000000052f027224 */ /* 0x000fe400078e02ff */
[----:B------:R-:W-:Y:S01]  /*5cb0*/  IMAD R0, R49, R50, R0 ;  /* 0x0000003231007224 */ /* 0x000fe200078e0200 */
[----:B------:R-:W-:Y:S01]  /*5cc0*/  SHF.R.S32.HI R49, RZ, 0x18, R52 ;  /* 0x00000018ff317819 */ /* 0x000fe20000011434 */
[----:B------:R-:W-:Y:S01]  /*5cd0*/  IMAD R3, R47, R6, RZ ;  /* 0x000000062f037224 */ /* 0x000fe200078e02ff */
[----:B------:R-:W-:Y:S01]  /*5ce0*/  SHF.L.U32 R52, R57, 0x10, RZ ;  /* 0x0000001039347819 */ /* 0x000fe200000006ff */
[-C--:B------:R-:W-:Y:S01]  /*5cf0*/  IMAD R2, R51, R50.reuse, R2 ;  /* 0x0000003233027224 */ /* 0x080fe200078e0202 */
[----:B------:R-:W-:Y:S01]  /*5d00*/  SHF.R.S32.HI R51, RZ, 0x18, R56 ;  /* 0x00000018ff337819 */ /* 0x000fe20000011438 */
[----:B------:R-:W-:Y:S02]  /*5d10*/  IMAD R7, R47, R7, RZ ;  /* 0x000000072f077224 */ /* 0x000fe400078e02ff */
[-C--:B------:R-:W-:Y:S01]  /*5d20*/  IMAD R3, R49, R50.reuse, R3 ;  /* 0x0000003231037224 */ /* 0x080fe200078e0203 */
[----:B------:R-:W-:Y:S01]  /*5d30*/  PRMT R49, R57, 0x8880, RZ ;  /* 0x0000888039317816 */ /* 0x000fe200000000ff */
[----:B------:R-:W-:Y:S01]  /*5d40*/  IMAD R7, R51, R50, R7 ;  /* 0x0000003233077224 */ /* 0x000fe200078e0207 */
[----:B------:R-:W-:Y:S01]  /*5d50*/  SHF.R.S32.HI R51, RZ, 0x18, R52 ;  /* 0x00000018ff337819 */ /* 0x000fe20000011434 */
[----:B------:R-:W-:Y:S02]  /*5d60*/  IMAD R4, R47, R8, RZ ;  /* 0x000000082f047224 */ /* 0x000fe400078e02ff */
[----:B------:R-:W-:Y:S01]  /*5d70*/  IMAD.SHL.U32 R52, R57, 0x100, RZ ;  /* 0x0000010039347824 */ /* 0x000fe200078e00ff */
[----:B------:R-:W-:Y:S01]  /*5d80*/  I2IP.S8.S32.SAT R55, R7, R3, RZ ;  /* 0x0000000307377239 */ /* 0x000fe200000014ff */
[----:B------:R-:W-:Y:S02]  /*5d90*/  IMAD R5, R47, R9, RZ ;  /* 0x000000092f057224 */ /* 0x000fe400078e02ff */
[----:B------:R-:W-:Y:S01]  /*5da0*/  IMAD R4, R49, R50, R4 ;  /* 0x0000003231047224 */ /* 0x000fe200078e0204 */
[----:B------:R-:W-:Y:S01]  /*5db0*/  SHF.R.S32.HI R49, RZ, 0x18, R52 ;  /* 0x00000018ff317819 */ /* 0x000fe20000011434 */
[----:B------:R-:W-:Y:S01]  /*5dc0*/  IMAD R6, R47, R10, RZ ;  /* 0x0000000a2f067224 */ /* 0x000fe200078e02ff */
[----:B------:R-:W-:Y:S01]  /*5dd0*/  I2IP.S8.S32.SAT R68, R2, R0, R55 ;  /* 0x0000000002447239 */ /* 0x000fe20000001437 */
[-C--:B------:R-:W-:Y:S01]  /*5de0*/  IMAD R5, R51, R50.reuse, R5 ;  /* 0x0000003233057224 */ /* 0x080fe200078e0205 */
[----:B------:R-:W-:Y:S01]  /*5df0*/  SHF.L.U32 R52, R58, 0x10, RZ ;  /* 0x000000103a347819 */ /* 0x000fe200000006ff */
[----:B------:R-:W-:Y:S01]  /*5e00*/  IMAD R11, R47, R11, RZ ;  /* 0x0000000b2f0b7224 */ /* 0x000fe200078e02ff */
[----:B------:R-:W-:Y:S01]  /*5e10*/  SHF.R.S32.HI R51, RZ, 0x18, R57 ;  /* 0x00000018ff337819 */ /* 0x000fe20000011439 */
[----:B------:R-:W-:Y:S01]  /*5e20*/  IMAD R6, R49, R50, R6 ;  /* 0x0000003231067224 */ /* 0x000fe200078e0206 */
[----:B------:R-:W-:Y:S01]  /*5e30*/  SHF.R.S32.HI R52, RZ, 0x18, R52 ;  /* 0x00000018ff347819 */ /* 0x000fe20000011434 */
[C---:B------:R-:W-:Y:S02]  /*5e40*/  IMAD R8, R47.reuse, R12, RZ ;  /* 0x0000000c2f087224 */ /* 0x040fe400078e02ff */
[----:B------:R-:W-:Y:S02]  /*5e50*/  IMAD.MOV.U32 R49, RZ, RZ, R54 ;  /* 0x000000ffff317224 */ /* 0x000fe400078e0036 */
[----:B------:R-:W-:Y:S02]  /*5e60*/  IMAD R9, R47, R13, RZ ;  /* 0x0000000d2f097224 */ /* 0x000fe400078e02ff */
[----:B------:R-:W-:Y:S01]  /*5e70*/  IMAD R11, R51, R50, R11 ;  /* 0x00000032330b7224 */ /* 0x000fe200078e020b */
[----:B------:R-:W-:Y:S01]  /*5e80*/  SHF.R.S32.HI R51, RZ, 0x18, R58 ;  /* 0x00000018ff337819 */ /* 0x000fe2000001143a */
[----:B------:R-:W-:Y:S02]  /*5e90*/  IMAD R10, R47, R14, RZ ;  /* 0x0000000e2f0a7224 */ /* 0x000fe400078e02ff */
[----:B------:R-:W-:Y:S01]  /*5ea0*/  IMAD R8, R49, R50, R8 ;  /* 0x0000003231087224 */ /* 0x000fe200078e0208 */
[----:B------:R-:W-:Y:S01]  /*5eb0*/  I2IP.S8.S32.SAT R69, R11, R6, RZ ;  /* 0x000000060b457239 */ /* 0x000fe200000014ff */
[----:B------:R-:W-:Y:S01]  /*5ec0*/  IMAD R15, R47, R15, RZ ;  /* 0x0000000f2f0f7224 */ /* 0x000fe200078e02ff */
[----:B------:R-:W-:Y:S01]  /*5ed0*/  PRMT R49, R59, 0x8880, RZ ;  /* 0x000088803b317816 */ /* 0x000fe200000000ff */
[----:B------:R-:W-:Y:S01]  /*5ee0*/  IMAD R9, R52, R50, R9 ;  /* 0x0000003234097224 */ /* 0x000fe200078e0209 */
[----:B------:R-:W-:Y:S01]  /*5ef0*/  I2IP.S8.S32.SAT R69, R5, R4, R69 ;  /* 0x0000000405457239 */ /* 0x000fe20000001445 */
[-C--:B------:R-:W-:Y:S01]  /*5f00*/  IMAD R10, R53, R50.reuse, R10 ;  /* 0x00000032350a7224 */ /* 0x080fe200078e020a */
[----:B------:R-:W-:Y:S01]  /*5f10*/  SHF.L.U32 R53, R59, 0x8, RZ ;  /* 0x000000083b357819 */ /* 0x000fe200000006ff */
[----:B------:R-:W-:Y:S01]  /*5f20*/  IMAD R15, R51, R50, R15 ;  /* 0x00000032330f7224 */ /* 0x000fe200078e020f */
[----:B------:R-:W-:Y:S01]  /*5f30*/  SHF.L.U32 R51, R59, 0x10, RZ ;  /* 0x000000103b337819 */ /* 0x000fe200000006ff */
[C---:B------:R-:W-:Y:S01]  /*5f40*/  IMAD R12, R47.reuse, R16, RZ ;  /* 0x000000102f0c7224 */ /* 0x040fe200078e02ff */
[----:B------:R-:W-:Y:S01]  /*5f50*/  SHF.R.S32.HI R53, RZ, 0x18, R53 ;  /* 0x00000018ff357819 */ /* 0x000fe20000011435 */
[C---:B------:R-:W-:Y:S01]  /*5f60*/  IMAD R13, R47.reuse, R17, RZ ;  /* 0x000000112f0d7224 */ /* 0x040fe200078e02ff */
[----:B------:R-:W-:Y:S01]  /*5f70*/  SHF.R.S32.HI R51, RZ, 0x18, R51 ;  /* 0x00000018ff337819 */ /* 0x000fe20000011433 */
[----:B------:R-:W-:Y:S01]  /*5f80*/  IMAD R14, R47, R18, RZ ;  /* 0x000000122f0e7224 */ /* 0x000fe200078e02ff */
[----:B------:R-:W-:Y:S01]  /*5f90*/  I2IP.S8.S32.SAT R70, R15, R10, RZ ;  /* 0x0000000a0f467239 */ /* 0x000fe200000014ff */
[----:B------:R-:W-:Y:S01]  /*5fa0*/  IMAD R12, R49, R50, R12 ;  /* 0x00000032310c7224 */ /* 0x000fe200078e020c */
[----:B------:R-:W-:Y:S01]  /*5fb0*/  SHF.R.S32.HI R49, RZ, 0x18, R59 ;  /* 0x00000018ff317819 */ /* 0x000fe2000001143b */
[----:B------:R-:W-:Y:S01]  /*5fc0*/  IMAD R19, R47, R19, RZ ;  /* 0x000000132f137224 */ /* 0x000fe200078e02ff */
[----:B------:R-:W-:Y:S01]  /*5fd0*/  I2IP.S8.S32.SAT R70, R9, R8, R70 ;  /* 0x0000000809467239 */ /* 0x000fe20000001446 */
[-C--:B------:R-:W-:Y:S01]  /*5fe0*/  IMAD R13, R51, R50.reuse, R13 ;  /* 0x00000032330d7224 */ /* 0x080fe200078e020d */
[C---:B------:R-:W-:Y:S01]  /*5ff0*/  PRMT R51, R60.reuse, 0x8880, RZ ;  /* 0x000088803c337816 */ /* 0x040fe200000000ff */
[-C--:B------:R-:W-:Y:S01]  /*6000*/  IMAD R14, R53, R50.reuse, R14 ;  /* 0x00000032350e7224 */ /* 0x080fe200078e020e */
[----:B------:R-:W-:Y:S01]  /*6010*/  PRMT R53, R61, 0x8880, RZ ;  /* 0x000088803d357816 */ /* 0x000fe200000000ff */
[----:B------:R-:W-:Y:S01]  /*6020*/  IMAD R19, R49, R50, R19 ;  /* 0x0000003231137224 */ /* 0x000fe200078e0213 */
[----:B------:R-:W-:Y:S01]  /*6030*/  MOV R49, R51 ;  /* 0x0000003300317202 */ /* 0x000fe20000000f00 */
[----:B------:R-:W-:Y:S02]  /*6040*/  IMAD R16, R47, R20, RZ ;  /* 0x000000142f107224 */ /* 0x000fe400078e02ff */
[C---:B------:R-:W-:Y:S01]  /*6050*/  IMAD.U32 R52, R60.reuse, 0x10000, RZ ;  /* 0x000100003c347824 */ /* 0x040fe200078e00ff */
[----:B------:R-:W-:Y:S01]  /*6060*/  I2IP.S8.S32.SAT R71, R19, R14, RZ ;  /* 0x0000000e13477239 */ /* 0x000fe200000014ff */
[----:B------:R-:W-:Y:S01]  /*6070*/  IMAD R16, R49, R50, R16 ;  /* 0x0000003231107224 */ /* 0x000fe200078e0210 */
[----:B------:R-:W-:Y:S01]  /*6080*/  SHF.L.U32 R49, R60, 0x8, RZ ;  /* 0x000000083c317819 */ /* 0x000fe200000006ff */
[C---:B------:R-:W-:Y:S01]  /*6090*/  IMAD R17, R47.reuse, R21, RZ ;  /* 0x000000152f117224 */ /* 0x040fe200078e02ff */
[----:B------:R-:W-:Y:S01]  /*60a0*/  SHF.R.S32.HI R51, RZ, 0x18, R52 ;  /* 0x00000018ff337819 */ /* 0x000fe20000011434 */
[C---:B------:R-:W-:Y:S01]  /*60b0*/  IMAD R18, R47.reuse, R22, RZ ;  /* 0x000000162f127224 */ /* 0x040fe200078e02ff */
[----:B------:R-:W-:Y:S01]  /*60c0*/  SHF.R.S32.HI R49, RZ, 0x18, R49 ;  /* 0x00000018ff317819 */ /* 0x000fe20000011431 */
[----:B------:R-:W-:Y:S01]  /*60d0*/  IMAD R23, R47, R23, RZ ;  /* 0x000000172f177224 */ /* 0x000fe200078e02ff */
[----:B------:R-:W-:Y:S01]  /*60e0*/  I2IP.S8.S32.SAT R71, R13, R12, R71 ;  /* 0x0000000c0d477239 */ /* 0x000fe20000001447 */
[----:B------:R-:W-:Y:S01]  /*60f0*/  IMAD R17, R51, R50, R17 ;  /* 0x0000003233117224 */ /* 0x000fe200078e0211 */
[C---:B------:R-:W-:Y:S01]  /*6100*/  SHF.L.U32 R52, R61.reuse, 0x10, RZ ;  /* 0x000000103d347819 */ /* 0x040fe200000006ff */
[----:B------:R-:W-:Y:S01]  /*6110*/  IMAD.SHL.U32 R54, R61, 0x100, RZ ;  /* 0x000001003d367824 */ /* 0x000fe200078e00ff */
[----:B------:R-:W-:Y:S01]  /*6120*/  SHF.R.S32.HI R51, RZ, 0x18, R60 ;  /* 0x00000018ff337819 */ /* 0x000fe2000001143c */
[----:B------:R-:W-:Y:S01]  /*6130*/  IMAD R20, R47, R24, RZ ;  /* 0x000000182f147224 */ /* 0x000fe200078e02ff */
[----:B------:R1:W-:Y:S01]  /*6140*/  STS.128 [R95+UR49+0x4200], R68 ;  /* 0x004200445f007988 */ /* 0x0003e20008000c31 */
[-C--:B------:R-:W-:Y:S01]  /*6150*/  IMAD R18, R49, R50.reuse, R18 ;  /* 0x0000003231127224 */ /* 0x080fe200078e0212 */
[----:B------:R-:W-:Y:S01]  /*6160*/  SHF.R.S32.HI R52, RZ, 0x18, R52 ;  /* 0x00000018ff347819 */ /* 0x000fe20000011434 */
[----:B------:R-:W-:Y:S01]  /*6170*/  IMAD R21, R47, R25, RZ ;  /* 0x000000192f157224 */ /* 0x000fe200078e02ff */
[----:B------:R-:W-:Y:S01]  /*6180*/  SHF.R.S32.HI R49, RZ, 0x18, R54 ;  /* 0x00000018ff317819 */ /* 0x000fe20000011436 */
[----:B------:R-:W-:Y:S01]  /*6190*/  IMAD R23, R51, R50, R23 ;  /* 0x0000003233177224 */ /* 0x000fe200078e0217 */
[----:B------:R-:W-:Y:S01]  /*61a0*/  SHF.R.S32.HI R51, RZ, 0x18, R61 ;  /* 0x00000018ff337819 */ /* 0x000fe2000001143d */
[----:B------:R-:W-:Y:S01]  /*61b0*/  IMAD R22, R47, R26, RZ ;  /* 0x0000001a2f167224 */ /* 0x000fe200078e02ff */
[----:B------:R-:W-:Y:S01]  /*61c0*/  SHF.R.S32.HI R54, RZ, 0x18, R63 ;  /* 0x00000018ff367819 */ /* 0x000fe2000001143f */
[----:B------:R-:W-:Y:S01]  /*61d0*/  IMAD R20, R53, R50, R20 ;  /* 0x0000003235147224 */ /* 0x000fe200078e0214 */
[----:B------:R-:W-:Y:S01]  /*61e0*/  I2IP.S8.S32.SAT R76, R23, R18, RZ ;  /* 0x00000012174c7239 */ /* 0x000fe200000014ff */
[----:B------:R-:W-:Y:S01]  /*61f0*/  IMAD R27, R47, R27, RZ ;  /* 0x0000001b2f1b7224 */ /* 0x000fe200078e02ff */
[----:B------:R-:W-:Y:S01]  /*6200*/  SHF.L.U32 R53, R62, 0x8, RZ ;  /* 0x000000083e357819 */ /* 0x000fe200000006ff */
[-C--:B------:R-:W-:Y:S01]  /*6210*/  IMAD R21, R52, R50.reuse, R21 ;  /* 0x0000003234157224 */ /* 0x080fe200078e0215 */
[C---:B------:R-:W-:Y:S01]  /*6220*/  SHF.L.U32 R52, R62.reuse, 0x10, RZ ;  /* 0x000000103e347819 */ /* 0x040fe200000006ff */
[----:B------:R-:W-:Y:S01]  /*6230*/  IMAD R22, R49, R50, R22 ;  /* 0x0000003231167224 */ /* 0x000fe200078e0216 */
[----:B------:R-:W-:Y:S01]  /*6240*/  PRMT R49, R62, 0x8880, RZ ;  /* 0x000088803e317816 */ /* 0x000fe200000000ff */
[----:B------:R-:W-:Y:S01]  /*6250*/  IMAD R24, R47, R28, RZ ;  /* 0x0000001c2f187224 */ /* 0x000fe200078e02ff */
[----:B------:R-:W-:Y:S01]  /*6260*/  I2IP.S8.S32.SAT R76, R17, R16, R76 ;  /* 0x00000010114c7239 */ /* 0x000fe2000000144c */
[----:B------:R-:W-:Y:S01]  /*6270*/  IMAD R27, R51, R50, R27 ;  /* 0x00000032331b7224 */ /* 0x000fe200078e021b */
[----:B------:R-:W-:Y:S01]  /*6280*/  SHF.R.S32.HI R51, RZ, 0x18, R52 ;  /* 0x00000018ff337819 */ /* 0x000fe20000011434 */
[C---:B------:R-:W-:Y:S01]  /*6290*/  IMAD R25, R47.reuse, R29, RZ ;  /* 0x0000001d2f197224 */ /* 0x040fe200078e02ff */
[----:B------:R-:W-:Y:S01]  /*62a0*/  SHF.R.S32.HI R53, RZ, 0x18, R53 ;  /* 0x00000018ff357819 */ /* 0x000fe20000011435 */
[----:B------:R-:W-:Y:S01]  /*62b0*/  IMAD R26, R47, R30, RZ ;  /* 0x0000001e2f1a7224 */ /* 0x000fe200078e02ff */
[----:B------:R-:W-:Y:S01]  /*62c0*/  I2IP.S8.S32.SAT R77, R27, R22, RZ ;  /* 0x000000161b4d7239 */ /* 0x000fe200000014ff */
[-C--:B------:R-:W-:Y:S01]  /*62d0*/  IMAD R24, R49, R50.reuse, R24 ;  /* 0x0000003231187224 */ /* 0x080fe200078e0218 */
[----:B------:R-:W-:Y:S01]  /*62e0*/  SHF.L.U32 R52, R63, 0x10, RZ ;  /* 0x000000103f347819 */ /* 0x000fe200000006ff */
[----:B------:R-:W-:Y:S01]  /*62f0*/  IMAD R25, R51, R50, R25 ;  /* 0x0000003233197224 */ /* 0x000fe200078e0219 */
[----:B------:R-:W-:Y:S01]  /*6300*/  I2IP.S8.S32.SAT R77, R21, R20, R77 ;  /* 0x00000014154d7239 */ /* 0x000fe2000000144d */
[----:B------:R-:W-:Y:S01]  /*6310*/  IMAD R26, R53, R50, R26 ;  /* 0x00000032351a7224 */ /* 0x000fe200078e021a */
[----:B------:R-:W-:Y:S01]  /*6320*/  SHF.R.S32.HI R49, RZ, 0x18, R62 ;  /* 0x00000018ff317819 */ /* 0x000fe2000001143e */
[----:B------:R-:W-:Y:S01]  /*6330*/  IMAD R31, R47, R31, RZ ;  /* 0x0000001f2f1f7224 */ /* 0x000fe200078e02ff */
[C---:B------:R-:W-:Y:S01]  /*6340*/  PRMT R51, R63.reuse, 0x8880, RZ ;  /* 0x000088803f337816 */ /* 0x040fe200000000ff */
[----:B------:R-:W-:Y:S01]  /*6350*/  IMAD.SHL.U32 R53, R63, 0x100, RZ ;  /* 0x000001003f357824 */ /* 0x000fe200078e00ff */
[----:B------:R-:W-:Y:S01]  /*6360*/  SHF.R.S32.HI R52, RZ, 0x18, R52 ;  /* 0x00000018ff347819 */ /* 0x000fe20000011434 */
[C---:B------:R-:W-:Y:S02]  /*6370*/  IMAD R28, R47.reuse, R32, RZ ;  /* 0x000000202f1c7224 */ /* 0x040fe400078e02ff */
[----:B------:R-:W-:Y:S01]  /*6380*/  IMAD R29, R47, R33, RZ ;  /* 0x000000212f1d7224 */ /* 0x000fe200078e02ff */
[----:B------:R-:W-:Y:S01]  /*6390*/  SHF.R.S32.HI R53, RZ, 0x18, R53 ;  /* 0x00000018ff357819 */ /* 0x000fe20000011435 */
[-C--:B------:R-:W-:Y:S02]  /*63a0*/  IMAD R31, R49, R50.reuse, R31 ;  /* 0x00000032311f7224 */ /* 0x080fe400078e021f */
[----:B------:R-:W-:Y:S02]  /*63b0*/  IMAD R28, R51, R50, R28 ;  /* 0x00000032331c7224 */ /* 0x000fe400078e021c */
[----:B------:R-:W-:Y:S01]  /*63c0*/  IMAD R30, R47, R34, RZ ;  /* 0x000000222f1e7224 */ /* 0x000fe200078e02ff */
[----:B------:R-:W-:Y:S01]  /*63d0*/  I2IP.S8.S32.SAT R55, R31, R26, RZ ;  /* 0x0000001a1f377239 */ /* 0x000fe200000014ff */
[----:B------:R-:W-:Y:S02]  /*63e0*/  IMAD R29, R52, R50, R29 ;  /* 0x00000032341d7224 */ /* 0x000fe400078e021d */
[----:B------:R-:W-:Y:S01]  /*63f0*/  IMAD R35, R47, R35, RZ ;  /* 0x000000232f237224 */ /* 0x000fe200078e02ff */
[----:B------:R-:W-:Y:S01]  /*6400*/  I2IP.S8.S32.SAT R78, R25, R24, R55 ;  /* 0x00000018194e7239 */ /* 0x000fe20000001437 */
[-C--:B------:R-:W-:Y:S01]  /*6410*/  IMAD R30, R53, R50.reuse, R30 ;  /* 0x00000032351e7224 */ /* 0x080fe200078e021e */
[----:B------:R-:W-:Y:S01]  /*6420*/  LEA R55, R100, UR49, 0x3 ;  /* 0x0000003164377c11 */ /* 0x000fe2000f8e18ff */
[----:B------:R-:W-:Y:S05]  /*6430*/  IMAD R35, R54, R50, R35 ;  /* 0x0000003236237224 */ /* 0x000fea00078e0223 */
[----:B------:R-:W-:Y:S04]  /*6440*/  I2IP.S8.S32.SAT R73, R35, R30, RZ ;  /* 0x0000001e23497239 */ /* 0x000fe800000014ff */
[----:B------:R-:W-:Y:S05]  /*6450*/  I2IP.S8.S32.SAT R79, R29, R28, R73 ;  /* 0x0000001c1d4f7239 */ /* 0x000fea0000001449 */
[----:B------:R1:W-:Y:S01]  /*6460*/  STS.128 [R109+0x4210], R76 ;  /* 0x0042104c6d007388 */ /* 0x0003e20000000c00 */
[----:B------:R-:W-:Y:S01]  /*6470*/  @!PT LDS RZ, [RZ] ;  /* 0x00000000fffff984 */ /* 0x000fe20000000800 */
[----:B------:R-:W-:Y:S01]  /*6480*/  @!PT LDS RZ, [RZ] ;  /* 0x00000000fffff984 */ /* 0x000fe20000000800 */
[----:B------:R-:W-:Y:S01]  /*6490*/  @!PT LDS RZ, [RZ] ;  /* 0x00000000fffff984 */ /* 0x000fe20000000800 */
[----:B------:R-:W-:Y:S01]  /*64a0*/  @!PT LDS RZ, [RZ] ;  /* 0x00000000fffff984 */ /* 0x000fe20000000800 */
[----:B------:R2:W-:Y:S07]  /*64b0*/  MEMBAR.ALL.CTA ;  /* 0x0000000000007992 */ /* 0x0005ee0000008000 */
[----:B--2---:R-:W2:Y:S02]  /*64c0*/  FENCE.VIEW.ASYNC.S ;  /* 0x00000000000073c6 */ /* 0x004ea40000000000 */
[----:B--2---:R-:W-:Y:S06]  /*64d0*/  BAR.SYNC.DEFER_BLOCKING 0x1, 0x80 ;  /* 0x0042000000007b1d */ /* 0x004fec0000010000 */
[----:B------:R-:W-:Y:S05]  /*64e0*/  @P0 BRA `(.L_x_99) ;  /* 0x0000000000280947 */ /* 0x000fea0003800000 */
[----:B------:R-:W-:Y:S02]  /*64f0*/  UIADD3 UR4, UPT, UPT, UR49, 0x4200, URZ ;  /* 0x0000420031047890 */ /* 0x000fe4000fffe0ff */
[----:B------:R-:W-:Y:S01]  /*6500*/  UIADD3 UR6, UP0, UPT, UR52, 0x680, URZ ;  /* 0x0000068034067890 */ /* 0x000fe2000ff1e0ff */
[----:B------:R-:W-:Y:S03]  /*6510*/  UMOV UR43, UR36 ;  /* 0x00000024002b7c82 */ /* 0x000fe60008000000 */
[----:B------:R-:W-:Y:S01]  /*6520*/  MOV R104, UR4 ;  /* 0x0000000400687c02 */ /* 0x000fe20008000f00 */
[----:B------:R-:W-:Y:S03]  /*6530*/  UIADD3.X UR7, UPT, UPT, URZ, UR53, URZ, UP0, !UPT ;  /* 0x00000035ff077290 */ /* 0x000fe600087fe4ff */
[----:B------:R-:W-:Y:S11]  /*6540*/  R2UR UR40, R104 ;  /* 0x00000000682872ca */ /* 0x000ff600000e0000 */
[----:B------:R-:W-:Y:S02]  /*6550*/  @!UPT UIADD3 URZ, UPT, UPT, URZ, URZ, URZ ;  /* 0x000000fffffff290 */ /* 0x000fe4000fffe0ff */
[----:B------:R2:W-:Y:S01]  /*6560*/  UTMASTG.3D [UR40], [UR6] ;  /* 0x00000028060073b5 */ /* 0x0005e20008010000 */
[----:B------:R0:W-:Y:S01]  /*6570*/  UTMACMDFLUSH ;  /* 0x00000000000079b7 */ /* 0x0001e20000000000 */
[----:B--2---:R-:W-:Y:S04]  /*6580*/  DEPBAR.LE SB0, 0x1 ;  /* 0x000080400000791a */ /* 0x004fe80000000000 */
.L_x_99:
[----:B------:R-:W-:Y:S05]  /*6590*/  BSYNC.RECONVERGENT B0 ;  /* 0x0000000000007941 */ /* 0x000fea0003800200 */
.L_x_98:
[----:B------:R-:W-:Y:S06]  /*65a0*/  BAR.SYNC.DEFER_BLOCKING 0x1, 0x80 ;  /* 0x0042000000007b1d */ /* 0x000fec0000010000 */
[----:B------:R-:W2:Y:S01]  /*65b0*/  @P6 SYNCS.PHASECHK.TRANS64.TRYWAIT P0, [R55+URZ+0x40], R74 ;  /* 0x0000404a370065a7 */ /* 0x000ea200080011ff */
[----:B------:R-:W-:Y:S01]  /*65c0*/  BSSY B1, `(.L_x_100) ;  /* 0x000001f000017945 */ /* 0x000fe20003800000 */
[----:B--2---:R-:W-:Y:S03]  /*65d0*/  @P6 SEL R64, RZ, 0x1, !P0 ;  /* 0x00000001ff406807 */ /* 0x004fe60004000000 */
[----:B------:R-:W-:Y:S05]  /*65e0*/  @!P6 BRA `(.L_x_101) ;  /* 0x000000000070e947 */ /* 0x000fea0003800000 */
[----:B------:R-:W-:Y:S01]  /*65f0*/  ISETP.NE.AND P1, PT, R65, RZ, PT ;  /* 0x000000ff4100720c */ /* 0x000fe20003f25270 */
[----:B------:R-:W-:Y:S01]  /*6600*/  BSSY B0, `(.L_x_102) ;  /* 0x0000008000007945 */ /* 0x000fe20003800000 */
[----:B------:R-:W-:Y:S11]  /*6610*/  ISETP.NE.AND P0, PT, R64, RZ, PT ;  /* 0x000000ff4000720c */ /* 0x000ff60003f05270 */
[----:B------:R-:W-:Y:S04]  /*6620*/  @P1 IMAD R3, R100, 0x1000, R67 ;  /* 0x0000100064031824 */ /* 0x000fe800078e0243 */
[----:B------:R-:W-:Y:S01]  /*6630*/  @P1 IMAD.IADD R2, R66, 0x1, R3 ;  /* 0x0000000142021824 */ /* 0x000fe200078e0203 */
[----:B------:R-:W-:Y:S06]  /*6640*/  @P0 BRA `(.L_x_103) ;  /* 0x00000000000c0947 */ /* 0x000fec0003800000 */
[----:B------:R-:W-:Y:S04]  /*6650*/  SHF.L.U32 R0, R99, 0x1f, RZ ;  /* 0x0000001f63007819 */ /* 0x000fe800000006ff */
[----:B------:R-:W2:Y:S02]  /*6660*/  SYNCS.PHASECHK.TRANS64.TRYWAIT P0, [R55+URZ+0x40], R0 ;  /* 0x00004000370075a7 */ /* 0x000ea400080011ff */
[----:B--2---:R-:W-:Y:S05]  /*6670*/  @!P0 BRA `(.L_x_104) ;  /* 0x0000003000d48947 */ /* 0x004fea0003800000 */
.L_x_103:
[----:B------:R-:W-:Y:S05]  /*6680*/  BSYNC B0 ;  /* 0x0000000000007941 */ /* 0x000fea0003800000 */
.L_x_102:
[----:B------:R-:W-:Y:S01]  /*6690*/  ISETP.NE.AND P0, PT, R65, RZ, PT ;  /* 0x000000ff4100720c */ /* 0x000fe20003f05270 */
[----:B--2---:R-:W-:Y:S02]  /*66a0*/  VIADD R55, R55, 0x60 ;  /* 0x0000006037377836 */ /* 0x004fe40000000000 */
[----:B------:R-:W-:Y:S02]  /*66b0*/  IMAD.U32 R0, RZ, RZ, UR37 ;  /* 0x00000025ff007e24 */ /* 0x000fe4000f8e00ff */
[----:B------:R-:W-:Y:S03]  /*66c0*/  VIADD R100, R100, 0x1 ;  /* 0x0000000164647836 */ /* 0x000fe60000000000 */
[----:B------:R-:W-:Y:S05]  /*66d0*/  PRMT R0, R0, 0x654, R55 ;  /* 0x0000065400007816 */ /* 0x000fea0000000037 */
[----:B------:R2:W3:Y:S04]  /*66e0*/  @P0 LDS.128 R56, [R3+0x200] ;  /* 0x0002000003380984 */ /* 0x0004e80000000c00 */
[----:B------:R2:W4:Y:S01]  /*66f0*/  @P0 LDS.128 R60, [R2+0x210] ;  /* 0x00021000023c0984 */ /* 0x0005220000000c00 */
        /* <DEDUP_REMOVED lines=10> */
[----:B--23--:R-:W-:Y:S02]  /*67a0*/  LOP3.LUT R99, R99, R0, RZ, 0x3c, !PT ;  /* 0x0000000063637212 */ /* 0x00cfe400078e3cff */
.L_x_101:
[----:B------:R-:W-:Y:S05]  /*67b0*/  BSYNC B1 ;  /* 0x0000000000017941 */ /* 0x000fea0003800000 */
.L_x_100:
[----:B------:R-:W-:Y:S05]  /*67c0*/  VIADD R3, R48, 0x40 ;  /* 0x0000004030037836 */ /* 0x000fea0000000000 */
[----:B------:R-:W-:Y:S04]  /*67d0*/  SHF.R.U32.HI R3, RZ, 0x15, R3 ;  /* 0x00000015ff037819 */ /* 0x000fe80000011603 */
[----:B------:R-:W-:Y:S11]  /*67e0*/  LOP3.LUT P0, RZ, R3, 0x3, R96, 0x48, !PT ;  /* 0x0000000303ff7812 */ /* 0x000ff60007804860 */
[----:B------:R-:W-:Y:S02]  /*67f0*/  @!UPT UIADD3 URZ, UPT, UPT, URZ, URZ, URZ ;  /* 0x000000fffffff290 */ /* 0x000fe4000fffe0ff */
[----:B------:R-:W-:Y:S05]  /*6800*/  @!P0 BRA `(.L_x_105) ;  /* 0x0000000000408947 */ /* 0x000fea0003800000 */
[----:B------:R-:W2:Y:S01]  /*6810*/  LDCU.64 UR8, c[0x4][0x78] ;  /* 0x01000f00ff0877ac */ /* 0x000ea20008000a00 */
[----:B------:R-:W-:Y:S01]  /*6820*/  MOV R3, 0x0 ;  /* 0x0000000000037802 */ /* 0x000fe20000000f00 */
[----:B------:R-:W-:Y:S02]  /*6830*/  HFMA2 R12, -RZ, RZ, 0, 5.9604644775390625e-08 ;  /* 0x00000001ff0c7431 */ /* 0x000fe400000001ff */
[----:B------:R-:W-:Y:S02]  /*6840*/  IMAD.MOV.U32 R8, RZ, RZ, 0x192 ;  /* 0x00000192ff087424 */ /* 0x000fe400078e00ff */
[----:B------:R-:W-:Y:S01]  /*6850*/  IMAD.MOV.U32 R13, RZ, RZ, RZ ;  /* 0x000000ffff0d7224 */ /* 0x000fe200078e00ff */
[----:B------:R-:W3:Y:S01]  /*6860*/  LDCU.64 UR6, c[0x4][0x80] ;  /* 0x01001000ff0677ac */ /* 0x000ee20008000a00 */
[----:B------:R-:W1:Y:S01]  /*6870*/  LDC.64 R2, c[0x4][R3] ;  /* 0x0100000003027b82 */ /* 0x000e620000000a00 */
[----:B------:R-:W5:Y:S01]  /*6880*/  LDCU.64 UR4, c[0x4][0x18] ;  /* 0x01000300ff0477ac */ /* 0x000f620008000a00 */
[----:B--2---:R-:W-:Y:S01]  /*6890*/  MOV R5, UR9 ;  /* 0x0000000900057c02 */ /* 0x004fe20008000f00 */
[----:B------:R-:W-:Y:S01]  /*68a0*/  IMAD.U32 R4, RZ, RZ, UR8 ;  /* 0x00000008ff047e24 */ /* 0x000fe2000f8e00ff */
[----:B---3--:R-:W-:Y:S01]  /*68b0*/  MOV R7, UR7 ;  /* 0x0000000700077c02 */ /* 0x008fe20008000f00 */
[----:B------:R-:W-:Y:S01]  /*68c0*/  IMAD.U32 R6, RZ, RZ, UR6 ;  /* 0x00000006ff067e24 */ /* 0x000fe2000f8e00ff */
[----:B-----5:R-:W-:Y:S01]  /*68d0*/  MOV R11, UR5 ;  /* 0x00000005000b7c02 */ /* 0x020fe20008000f00 */
[----:B------:R-:W-:Y:S02]  /*68e0*/  IMAD.U32 R10, RZ, RZ, UR4 ;  /* 0x00000004ff0a7e24 */ /* 0x000fe4000f8e00ff */
[----:B------:R-:W-:Y:S07]  /*68f0*/  LEPC R20, `(.L_x_105) ;  /* 0x000000001014794e */ /* 0x000fee0000000000 */
[----:B-1--4-:R-:W-:Y:S05]  /*6900*/  CALL.ABS.NOINC R2 ;  /* 0x0000000002007343 */ /* 0x012fea0003c00000 */
.L_x_105:
[----:B------:R-:W-:Y:S01]  /*6910*/  SHF.L.U32 R51, R56, 0x10, RZ ;  /* 0x0000001038337819 */ /* 0x000fe200000006ff */
[----:B------:R-:W-:Y:S05]  /*6920*/  WARPSYNC.ALL ;  /* 0x0000000000007948 */ /* 0x000fea0003800000 */
[----:B------:R-:W-:Y:S01]  /*6930*/  R2UR UR4, R48 ;  /* 0x00000000300472ca */ /* 0x000fe200000e0000 */
[----:B------:R-:W-:Y:S01]  /*6940*/  BSSY.RECONVERGENT B0, `(.L_x_106) ;  /* 0x0000099000007945 */ /* 0x000fe20003800200 */
[C---:B------:R-:W-:Y:S02]  /*6950*/  PRMT R49, R56.reuse, 0x8880, RZ ;  /* 0x0000888038317816 */ /* 0x040fe400000000ff */
[----:B------:R-:W-:Y:S02]  /*6960*/  SHF.R.S32.HI R51, RZ, 0x18, R51 ;  /* 0x00000018ff337819 */ /* 0x000fe40000011433 */
[----:B------:R-:W-:Y:S02]  /*6970*/  SHF.L.U32 R52, R56, 0x8, RZ ;  /* 0x0000000838347819 */ /* 0x000fe400000006ff */
[----:B------:R-:W-:Y:S02]  /*6980*/  SHF.L.U32 R53, R57, 0x8, RZ ;  /* 0x0000000839357819 */ /* 0x000fe400000006ff */
[----:B------:R-:W-:Y:S02]  /*6990*/  SHF.R.S32.HI R54, RZ, 0x18, R58 ;  /* 0x00000018ff367819 */ /* 0x000fe4000001143a */
[----:B------:R-:W-:Y:S01]  /*69a0*/  SHF.R.S32.HI R53, RZ, 0x18, R53 ;  /* 0x00000018ff357819 */ /* 0x000fe20000011435 */
[----:B------:R-:W-:Y:S01]  /*69b0*/  LDTM.16dp32bit_t0_t15.x32 R4, tmem[UR4+0x40] ;  /* 0x00004004000479ee */ /* 0x000fe20008a80000 */
[----:B------:R-:W2:Y:S01]  /*69c0*/  LDTM.16dp32bit_t16_t31.x32 R4, tmem[UR4+0x60] ;  /* 0x00006004000479ee */ /* 0x000ea20008aa0000 */
[----:B----4-:R-:W-:Y:S02]  /*69d0*/  SHF.L.U32 R55, R62, 0x8, RZ ;  /* 0x000000083e377819 */ /* 0x010fe400000006ff */
[----:B------:R-:W-:Y:S02]  /*69e0*/  ISETP.NE.AND P0, PT, R105, RZ, PT ;  /* 0x000000ff6900720c */ /* 0x000fe40003f05270 */
[----:B------:R-:W-:Y:S02]  /*69f0*/  SHF.R.S32.HI R55, RZ, 0x18, R55 ;  /* 0x00000018ff377819 */ /* 0x000fe40000011437 */
[----:B------:R-:W-:Y:S01]  /*6a00*/  ISETP.NE.AND P6, PT, R72, RZ, PT ;  /* 0x000000ff4800720c */ /* 0x000fe20003fc5270 */
[C---:B--2---:R-:W-:Y:S02]  /*6a10*/  IMAD R0, R47.reuse, R4, RZ ;  /* 0x000000042f007224 */ /* 0x044fe400078e02ff */
        /* <DEDUP_REMOVED lines=12> */
[C---:B------:R-:W-:Y:S01]  /*6ae0*/  IMAD R4, R47.reuse, R8, RZ ;  /* 0x000000082f047224 */ /* 0x040fe200078e02ff */
[----:B------:R-:W-:Y:S01]  /*6af0*/  SHF.L.U32 R52, R58, 0x10, RZ ;  /* 0x000000103a347819 */ /* 0x000fe200000006ff */
[----:B------:R-:W-:Y:S01]  /*6b00*/  IMAD R5, R47, R9, RZ ;  /* 0x000000092f057224 */ /* 0x000fe200078e02ff */
[----:B-1----:R-:W-:Y:S01]  /*6b10*/  I2IP.S8.S32.SAT R69, R7, R3, RZ ;  /* 0x0000000307457239 */ /* 0x002fe200000014ff */
[----:B------:R-:W-:Y:S01]  /*6b20*/  IMAD R6, R47, R10, RZ ;  /* 0x0000000a2f067224 */ /* 0x000fe200078e02ff */
[----:B------:R-:W-:Y:S01]  /*6b30*/  SHF.R.S32.HI R52, RZ, 0x18, R52 ;  /* 0x00000018ff347819 */ /* 0x000fe20000011434 */
[----:B------:R-:W-:Y:S01]  /*6b40*/  IMAD R4, R49, R50, R4 ;  /* 0x0000003231047224 */ /* 0x000fe200078e0204 */
[----:B------:R-:W-:Y:S01]  /*6b50*/  I2IP.S8.S32.SAT R68, R2, R0, R69 ;  /* 0x0000000002447239 */ /* 0x000fe20000001445 */
[-C--:B------:R-:W-:Y:S01]  /*6b60*/  IMAD R5, R51, R50.reuse, R5 ;  /* 0x0000003233057224 */ /* 0x080fe200078e0205 */
[----:B------:R-:W-:Y:S01]  /*6b70*/  SHF.R.S32.HI R49, RZ, 0x18, R57 ;  /* 0x00000018ff317819 */ /* 0x000fe20000011439 */
[----:B------:R-:W-:Y:S01]  /*6b80*/  IMAD R11, R47, R11, RZ ;  /* 0x0000000b2f0b7224 */ /* 0x000fe200078e02ff */
[C---:B------:R-:W-:Y:S01]  /*6b90*/  PRMT R51, R58.reuse, 0x8880, RZ ;  /* 0x000088803a337816 */ /* 0x040fe200000000ff */
[----:B------:R-:W-:Y:S01]  /*6ba0*/  IMAD R6, R53, R50, R6 ;  /* 0x0000003235067224 */ /* 0x000fe200078e0206 */
[----:B------:R-:W-:Y:S01]  /*6bb0*/  SHF.L.U32 R53, R58, 0x8, RZ ;  /* 0x000000083a357819 */ /* 0x000fe200000006ff */
[C---:B------:R-:W-:Y:S02]  /*6bc0*/  IMAD R8, R47.reuse, R12, RZ ;  /* 0x0000000c2f087224 */ /* 0x040fe400078e02ff */
[----:B------:R-:W-:Y:S01]  /*6bd0*/  IMAD R9, R47, R13, RZ ;  /* 0x0000000d2f097224 */ /* 0x000fe200078e02ff */
[----:B------:R-:W-:Y:S01]  /*6be0*/  SHF.R.S32.HI R53, RZ, 0x18, R53 ;  /* 0x00000018ff357819 */ /* 0x000fe20000011435 */
[----:B------:R-:W-:Y:S01]  /*6bf0*/  IMAD R11, R49, R50, R11 ;  /* 0x00000032310b7224 */ /* 0x000fe200078e020b */
[----:B------:R-:W-:Y:S01]  /*6c00*/  PRMT R49, R59, 0x8880, RZ ;  /* 0x000088803b317816 */ /* 0x000fe200000000ff */
[----:B------:R-:W-:Y:S02]  /*6c10*/  IMAD R10, R47, R14, RZ ;  /* 0x0000000e2f0a7224 */ /* 0x000fe400078e02ff */
[----:B------:R-:W-:Y:S01]  /*6c20*/  IMAD R8, R51, R50, R8 ;  /* 0x0000003233087224 */ /* 0x000fe200078e0208 */
[----:B------:R-:W-:Y:S01]  /*6c30*/  I2IP.S8.S32.SAT R70, R11, R6, RZ ;  /* 0x000000060b467239 */ /* 0x000fe200000014ff */
[-C--:B------:R-:W-:Y:S01]  /*6c40*/  IMAD R9, R52, R50.reuse, R9 ;  /* 0x0000003234097224 */ /* 0x080fe200078e0209 */
[----:B------:R-:W-:Y:S01]  /*6c50*/  SHF.L.U32 R51, R59, 0x10, RZ ;  /* 0x000000103b337819 */ /* 0x000fe200000006ff */
[----:B------:R-:W-:Y:S01]  /*6c60*/  IMAD R10, R53, R50, R10 ;  /* 0x00000032350a7224 */ /* 0x000fe200078e020a */
[----:B------:R-:W-:Y:S01]  /*6c70*/  I2IP.S8.S32.SAT R69, R5, R4, R70 ;  /* 0x0000000405457239 */ /* 0x000fe20000001446 */
[----:B------:R-:W-:Y:S01]  /*6c80*/  IMAD R15, R47, R15, RZ ;  /* 0x0000000f2f0f7224 */ /* 0x000fe200078e02ff */
[----:B------:R-:W-:Y:S01]  /*6c90*/  SHF.R.S32.HI R51, RZ, 0x18, R51 ;  /* 0x00000018ff337819 */ /* 0x000fe20000011433 */
[----:B------:R-:W-:Y:S01]  /*6ca0*/  IMAD.SHL.U32 R53, R59, 0x100, RZ ;  /* 0x000001003b357824 */ /* 0x000fe200078e00ff */
[----:B------:R-:W-:Y:S01]  /*6cb0*/  SHF.R.S32.HI R52, RZ, 0x18, R59 ;  /* 0x00000018ff347819 */ /* 0x000fe2000001143b */
[C---:B------:R-:W-:Y:S02]  /*6cc0*/  IMAD R12, R47.reuse, R16, RZ ;  /* 0x000000102f0c7224 */ /* 0x040fe400078e02ff */
[----:B------:R-:W-:Y:S01]  /*6cd0*/  IMAD R13, R47, R17, RZ ;  /* 0x000000112f0d7224 */ /* 0x000fe200078e02ff */
[----:B------:R-:W-:Y:S01]  /*6ce0*/  SHF.R.S32.HI R53, RZ, 0x18, R53 ;  /* 0x00000018ff357819 */ /* 0x000fe20000011435 */
[----:B------:R-:W-:Y:S01]  /*6cf0*/  IMAD R15, R54, R50, R15 ;  /* 0x00000032360f7224 */ /* 0x000fe200078e020f */
[----:B------:R-:W-:Y:S01]  /*6d00*/  SHF.L.U32 R54, R61, 0x10, RZ ;  /* 0x000000103d367819 */ /* 0x000fe200000006ff */
[----:B------:R-:W-:Y:S02]  /*6d10*/  IMAD R14, R47, R18, RZ ;  /* 0x000000122f0e7224 */ /* 0x000fe400078e02ff */
[----:B------:R-:W-:Y:S01]  /*6d20*/  IMAD R12, R49, R50, R12 ;  /* 0x00000032310c7224 */ /* 0x000fe200078e020c */
[----:B------:R-:W-:Y:S01]  /*6d30*/  I2IP.S8.S32.SAT R71, R15, R10, RZ ;  /* 0x0000000a0f477239 */ /* 0x000fe200000014ff */
[----:B------:R-:W-:Y:S01]  /*6d40*/  IMAD R19, R47, R19, RZ ;  /* 0x000000132f137224 */ /* 0x000fe200078e02ff */
[----:B------:R-:W-:Y:S01]  /*6d50*/  PRMT R49, R60, 0x8880, RZ ;  /* 0x000088803c317816 */ /* 0x000fe200000000ff */
[----:B------:R-:W-:Y:S01]  /*6d60*/  IMAD R13, R51, R50, R13 ;  /* 0x00000032330d7224 */ /* 0x000fe200078e020d */
[----:B------:R-:W-:Y:S01]  /*6d70*/  I2IP.S8.S32.SAT R70, R9, R8, R71 ;  /* 0x0000000809467239 */ /* 0x000fe20000001447 */
[----:B------:R-:W-:Y:S01]  /*6d80*/  IMAD R16, R47, R20, RZ ;  /* 0x000000142f107224 */ /* 0x000fe200078e02ff */
[----:B------:R-:W-:Y:S01]  /*6d90*/  SHF.R.S32.HI R54, RZ, 0x18, R54 ;  /* 0x00000018ff367819 */ /* 0x000fe20000011436 */
[-C--:B------:R-:W-:Y:S01]  /*6da0*/  IMAD R14, R53, R50.reuse, R14 ;  /* 0x00000032350e7224 */ /* 0x080fe200078e020e */
[----:B------:R-:W-:Y:S01]  /*6db0*/  PRMT R53, R61, 0x8880, RZ ;  /* 0x000088803d357816 */ /* 0x000fe200000000ff */
[-C--:B------:R-:W-:Y:S01]  /*6dc0*/  IMAD R19, R52, R50.reuse, R19 ;  /* 0x0000003234137224 */ /* 0x080fe200078e0213 */
[----:B------:R-:W-:Y:S01]  /*6dd0*/  SHF.R.S32.HI R52, RZ, 0x18, R60 ;  /* 0x00000018ff347819 */ /* 0x000fe2000001143c */
[----:B------:R-:W-:Y:S01]  /*6de0*/  IMAD R16, R49, R50, R16 ;  /* 0x0000003231107224 */ /* 0x000fe200078e0210 */
[C---:B------:R-:W-:Y:S01]  /*6df0*/  SHF.L.U32 R49, R60.reuse, 0x10, RZ ;  /* 0x000000103c317819 */ /* 0x040fe200000006ff */
[C---:B------:R-:W-:Y:S01]  /*6e00*/  IMAD R17, R47.reuse, R21, RZ ;  /* 0x000000152f117224 */ /* 0x040fe200078e02ff */
[----:B------:R-:W-:Y:S01]  /*6e10*/  SHF.L.U32 R51, R60, 0x8, RZ ;  /* 0x000000083c337819 */ /* 0x000fe200000006ff */
[C---:B------:R-:W-:Y:S01]  /*6e20*/  IMAD R18, R47.reuse, R22, RZ ;  /* 0x000000162f127224 */ /* 0x040fe200078e02ff */
[----:B------:R-:W-:Y:S01]  /*6e30*/  SHF.R.S32.HI R49, RZ, 0x18, R49 ;  /* 0x00000018ff317819 */ /* 0x000fe20000011431 */
[C---:B------:R-:W-:Y:S01]  /*6e40*/  IMAD R23, R47.reuse, R23, RZ ;  /* 0x000000172f177224 */ /* 0x040fe200078e02ff */
[----:B------:R-:W-:Y:S01]  /*6e50*/  SHF.R.S32.HI R51, RZ, 0x18, R51 ;  /* 0x00000018ff337819 */ /* 0x000fe20000011433 */
[----:B------:R-:W-:Y:S01]  /*6e60*/  IMAD R20, R47, R24, RZ ;  /* 0x000000182f147224 */ /* 0x000fe200078e02ff */
[----:B------:R-:W-:Y:S01]  /*6e70*/  I2IP.S8.S32.SAT R71, R19, R14, RZ ;  /* 0x0000000e13477239 */ /* 0x000fe200000014ff */
[----:B------:R-:W-:Y:S02]  /*6e80*/  IMAD R17, R49, R50, R17 ;  /* 0x0000003231117224 */ /* 0x000fe400078e0211 */
[----:B------:R-:W-:Y:S01]  /*6e90*/  IMAD.SHL.U32 R49, R61, 0x100, RZ ;  /* 0x000001003d317824 */ /* 0x000fe200078e00ff */
[----:B------:R-:W-:Y:S01]  /*6ea0*/  I2IP.S8.S32.SAT R71, R13, R12, R71 ;  /* 0x0000000c0d477239 */ /* 0x000fe20000001447 */
[-C--:B------:R-:W-:Y:S01]  /*6eb0*/  IMAD R18, R51, R50.reuse, R18 ;  /* 0x0000003233127224 */ /* 0x080fe200078e0212 */
[----:B------:R-:W-:Y:S01]  /*6ec0*/  SHF.R.S32.HI R51, RZ, 0x18, R61 ;  /* 0x00000018ff337819 */ /* 0x000fe2000001143d */
[C---:B------:R-:W-:Y:S01]  /*6ed0*/  IMAD R21, R47.reuse, R25, RZ ;  /* 0x000000192f157224 */ /* 0x040fe200078e02ff */
[----:B------:R-:W-:Y:S01]  /*6ee0*/  SHF.R.S32.HI R49, RZ, 0x18, R49 ;  /* 0x00000018ff317819 */ /* 0x000fe20000011431 */
[----:B------:R-:W-:Y:S01]  /*6ef0*/  IMAD R23, R52, R50, R23 ;  /* 0x0000003234177224 */ /* 0x000fe200078e0217 */
[----:B------:R1:W-:Y:S01]  /*6f00*/  STS.128 [R95+UR49+0x5200], R68 ;  /* 0x005200445f007988 */ /* 0x0003e20008000c31 */
[----:B------:R-:W-:Y:S01]  /*6f10*/  IMAD R22, R47, R26, RZ ;  /* 0x0000001a2f167224 */ /* 0x000fe200078e02ff */
[C---:B------:R-:W-:Y:S01]  /*6f20*/  SHF.L.U32 R52, R62.reuse, 0x10, RZ ;  /* 0x000000103e347819 */ /* 0x040fe200000006ff */
        /* <DEDUP_REMOVED lines=9> */
[----:B------:R-:W-:Y:S01]  /*6fc0*/  SHF.R.S32.HI R49, RZ, 0x18, R62 ;  /* 0x00000018ff317819 */ /* 0x000fe2000001143e */
[----:B------:R-:W-:Y:S01]  /*6fd0*/  IMAD R25, R47, R29, RZ ;  /* 0x0000001d2f197224 */ /* 0x000fe200078e02ff */
[----:B------:R-:W-:Y:S01]  /*6fe0*/  SHF.R.S32.HI R54, RZ, 0x18, R63 ;  /* 0x00000018ff367819 */ /* 0x000fe2000001143f */
[-C--:B------:R-:W-:Y:S01]  /*6ff0*/  IMAD R27, R51, R50.reuse, R27 ;  /* 0x00000032331b7224 */ /* 0x080fe200078e021b */
[----:B------:R-:W-:Y:S01]  /*7000*/  PRMT R51, R63, 0x8880, RZ ;  /* 0x000088803f337816 */ /* 0x000fe200000000ff */
[----:B------:R-:W-:Y:S01]  /*7010*/  IMAD R24, R53, R50, R24 ;  /* 0x0000003235187224 */ /* 0x000fe200078e0218 */
[----:B------:R-:W-:Y:S01]  /*7020*/  SHF.L.U32 R53, R63, 0x8, RZ ;  /* 0x000000083f357819 */ /* 0x000fe200000006ff */
[----:B------:R-:W-:Y:S01]  /*7030*/  IMAD R26, R47, R30, RZ ;  /* 0x0000001e2f1a7224 */ /* 0x000fe200078e02ff */
[----:B------:R-:W-:Y:S01]  /*7040*/  I2IP.S8.S32.SAT R73, R27, R22, RZ ;  /* 0x000000161b497239 */ /* 0x000fe200000014ff */
[----:B------:R-:W-:Y:S01]  /*7050*/  IMAD R25, R52, R50, R25 ;  /* 0x0000003234197224 */ /* 0x000fe200078e0219 */
[----:B------:R-:W-:Y:S01]  /*7060*/  SHF.L.U32 R52, R63, 0x10, RZ ;  /* 0x000000103f347819 */ /* 0x000fe200000006ff */
[C---:B------:R-:W-:Y:S01]  /*7070*/  IMAD R31, R47.reuse, R31, RZ ;  /* 0x0000001f2f1f7224 */ /* 0x040fe200078e02ff */
[----:B------:R-:W-:Y:S01]  /*7080*/  SHF.R.S32.HI R53, RZ, 0x18, R53 ;  /* 0x00000018ff357819 */ /* 0x000fe20000011435 */
[----:B------:R-:W-:Y:S01]  /*7090*/  IMAD R28, R47, R32, RZ ;  /* 0x000000202f1c7224 */ /* 0x000fe200078e02ff */
[----:B------:R-:W-:Y:S01]  /*70a0*/  SHF.R.S32.HI R52, RZ, 0x18, R52 ;  /* 0x00000018ff347819 */ /* 0x000fe20000011434 */
[----:B------:R-:W-:Y:S01]  /*70b0*/  IMAD R26, R55, R50, R26 ;  /* 0x00000032371a7224 */ /* 0x000fe200078e021a */
[----:B------:R-:W-:Y:S01]  /*70c0*/  I2IP.S8.S32.SAT R77, R21, R20, R73 ;  /* 0x00000014154d7239 */ /* 0x000fe20000001449 */
[----:B------:R-:W-:Y:S01]  /*70d0*/  IMAD R29, R47, R33, RZ ;  /* 0x000000212f1d7224 */ /* 0x000fe200078e02ff */
[----:B------:R-:W-:Y:S01]  /*70e0*/  LEA R73, R100, UR49, 0x3 ;  /* 0x0000003164497c11 */ /* 0x000fe2000f8e18ff */
        /* <DEDUP_REMOVED lines=8> */
[----:B------:R-:W-:Y:S01]  /*7170*/  @P6 SHF.L.U32 R74, R99, 0x1f, RZ ;  /* 0x0000001f634a6819 */ /* 0x000fe200000006ff */
        /* <DEDUP_REMOVED lines=12> */
[----:B------:R-:W-:Y:S02]  /*7240*/  UIADD3 UR8, UP0, UPT, UR52, 0x680, URZ ;  /* 0x0000068034087890 */ /* 0x000fe4000ff1e0ff */
[----:B------:R-:W-:Y:S02]  /*7250*/  UIADD3 UR5, UPT, UPT, UR41, 0x40, URZ ;  /* 0x0000004029057890 */ /* 0x000fe4000fffe0ff */
[----:B------:R-:W-:Y:S02]  /*7260*/  UIADD3 UR4, UPT, UPT, UR49, 0x5200, URZ ;  /* 0x0000520031047890 */ /* 0x000fe4000fffe0ff */
[----:B------:R-:W-:Y:S01]  /*7270*/  UIADD3.X UR9, UPT, UPT, URZ, UR53, URZ, UP0, !UPT ;  /* 0x00000035ff097290 */ /* 0x000fe200087fe4ff */
[----:B------:R-:W-:Y:S01]  /*7280*/  UMOV UR6, UR42 ;  /* 0x0000002a00067c82 */ /* 0x000fe20008000000 */
[----:B------:R-:W-:Y:S07]  /*7290*/  UMOV UR7, UR36 ;  /* 0x0000002400077c82 */ /* 0x000fee0008000000 */
[----:B------:R2:W-:Y:S01]  /*72a0*/  UTMASTG.3D [UR4], [UR8] ;  /* 0x00000004080073b5 */ /* 0x0005e20008010000 */
[----:B------:R0:W-:Y:S01]  /*72b0*/  UTMACMDFLUSH ;  /* 0x00000000000079b7 */ /* 0x0001e20000000000 */
[----:B--2---:R-:W-:Y:S04]  /*72c0*/  DEPBAR.LE SB0, 0x1 ;  /* 0x000080400000791a */ /* 0x004fe80000000000 */
.L_x_107:
[----:B------:R-:W-:Y:S05]  /*72d0*/  BSYNC.RECONVERGENT B0 ;  /* 0x0000000000007941 */ /* 0x000fea0003800200 */
.L_x_106:
        /* <DEDUP_REMOVED lines=14> */
.L_x_111:
[----:B------:R-:W-:Y:S05]  /*73c0*/  BSYNC B0 ;  /* 0x0000000000007941 */ /* 0x000fea0003800000 */
.L_x_110:
        /* <DEDUP_REMOVED lines=18> */
.L_x_109:
[----:B------:R-:W-:Y:S05]  /*74f0*/  BSYNC B1 ;  /* 0x0000000000017941 */ /* 0x000fea0003800000 */
.L_x_108:
        /* <DEDUP_REMOVED lines=21> */
.L_x_113:
        /* <DEDUP_REMOVED lines=8> */
[----:B------:R-:W-:Y:S02]  /*76d0*/  ISETP.NE.AND P6, PT, R72, RZ, PT ;  /* 0x000000ff4800720c */ /* 0x000fe40003fc5270 */
[----:B------:R-:W-:Y:S01]  /*76e0*/  SHF.R.S32.HI R53, RZ, 0x18, R53 ;  /* 0x00000018ff357819 */ /* 0x000fe20000011435 */
[----:B------:R-:W-:Y:S01]  /*76f0*/  LDTM.16dp32bit_t0_t15.x32 R4, tmem[UR4+0x80] ;  /* 0x00008004000479ee */ /* 0x000fe20008a80000 */
[----:B------:R-:W2:Y:S01]  /*7700*/  LDTM.16dp32bit_t16_t31.x32 R4, tmem[UR4+0xa0] ;  /* 0x0000a004000479ee */ /* 0x000ea20008aa0000 */
[----:B------:R-:W-:Y:S02]  /*7710*/  SHF.R.S32.HI R54, RZ, 0x18, R58 ;  /* 0x00000018ff367819 */ /* 0x000fe4000001143a */
[----:B----4-:R-:W-:Y:S02]  /*7720*/  SHF.L.U32 R55, R62, 0x8, RZ ;  /* 0x000000083e377819 */ /* 0x010fe400000006ff */
[----:B------:R-:W-:Y:S02]  /*7730*/  ISETP.NE.AND P0, PT, R105, RZ, PT ;  /* 0x000000ff6900720c */ /* 0x000fe40003f05270 */
[----:B------:R-:W-:Y:S01]  /*7740*/  SHF.R.S32.HI R55, RZ, 0x18, R55 ;  /* 0x00000018ff377819 */ /* 0x000fe20000011437 */
        /* <DEDUP_REMOVED lines=132> */
[----:B------:R-:W-:Y:S02]  /*7f90*/  UIADD3 UR8, UP0, UPT, UR52, 0x680, URZ ;  /* 0x0000068034087890 */ /* 0x000fe4000ff1e0ff */
[----:B------:R-:W-:Y:S02]  /*7fa0*/  UIADD3 UR5, UPT, UPT, UR41, 0x80, URZ ;  /* 0x0000008029057890 */ /* 0x000fe4000fffe0ff */
[----:B------:R-:W-:Y:S01]  /*7fb0*/  MOV R104, UR10 ;  /* 0x0000000a00687c02 */ /* 0x000fe20008000f00 */
[----:B------:R-:W-:Y:S01]  /*7fc0*/  UIADD3.X UR9, UPT, UPT, URZ, UR53, URZ, UP0, !UPT ;  /* 0x00000035ff097290 */ /* 0x000fe200087fe4ff */
[----:B------:R-:W-:Y:S02]  /*7fd0*/  UMOV UR6, UR42 ;  /* 0x0000002a00067c82 */ /* 0x000fe40008000000 */
[----:B------:R-:W-:Y:S01]  /*7fe0*/  R2UR UR4, R104 ;  /* 0x00000000680472ca */ /* 0x000fe200000e0000 */
[----:B------:R-:W-:Y:S11]  /*7ff0*/  UMOV UR7, UR36 ;  /* 0x0000002400077c82 */ /* 0x000ff60008000000 */
[----:B------:R-:W-:Y:S01]  /*8000*/  @!UPT UIADD3 URZ, UPT, UPT, URZ, URZ, URZ ;  /* 0x000000fffffff290 */ /* 0x000fe2000fffe0ff */
[----:B------:R2:W-:Y:S01]  /*8010*/  UTMASTG.3D [UR4], [UR8] ;  /* 0x00000004080073b5 */ /* 0x0005e20008010000 */
[----:B------:R0:W-:Y:S01]  /*8020*/  UTMACMDFLUSH ;  /* 0x00000000000079b7 */ /* 0x0001e20000000000 */
[----:B--2---:R-:W-:Y:S04]  /*8030*/  DEPBAR.LE SB0, 0x1 ;  /* 0x000080400000791a */ /* 0x004fe80000000000 */
.L_x_115:
[----:B------:R-:W-:Y:S05]  /*8040*/  BSYNC.RECONVERGENT B0 ;  /* 0x0000000000007941 */ /* 0x000fea0003800200 */
.L_x_114:
        /* <DEDUP_REMOVED lines=14> */
.L_x_119:
[----:B------:R-:W-:Y:S05]  /*8130*/  BSYNC B0 ;  /* 0x0000000000007941 */ /* 0x000fea0003800000 */
.L_x_118:
        /* <DEDUP_REMOVED lines=18> */
.L_x_117:
[----:B------:R-:W-:Y:S05]  /*8260*/  BSYNC B1 ;  /* 0x0000000000017941 */ /* 0x000fea0003800000 */
.L_x_116:
        /* <DEDUP_REMOVED lines=21> */
.L_x_121:
[----:B------:R-:W-:Y:S01]  /*83c0*/  ISETP.NE.AND P0, PT, R105, RZ, PT ;  /* 0x000000ff6900720c */ /* 0x000fe20003f05270 */
[----:B------:R-:W-:Y:S05]  /*83d0*/  WARPSYNC.ALL ;  /* 0x0000000000007948 */ /* 0x000fea0003800000 */
[----:B------:R-:W-:Y:S01]  /*83e0*/  IMAD.SHL.U32 R80, R57, 0x100, RZ ;  /* 0x0000010039507824 */ /* 0x000fe200078e00ff */
[----:B------:R-:W-:Y:S01]  /*83f0*/  R2UR UR4, R48 ;  /* 0x00000000300472ca */ /* 0x000fe200000e0000 */
[----:B-1----:R-:W-:Y:S01]  /*8400*/  IMAD.SHL.U32 R74, R59, 0x100, RZ ;  /* 0x000001003b4a7824 */ /* 0x002fe200078e00ff */
[C---:B------:R-:W-:Y:S01]  /*8410*/  SHF.L.U32 R51, R56.reuse, 0x10, RZ ;  /* 0x0000001038337819 */ /* 0x040fe200000006ff */
[----:B----4-:R-:W-:Y:S01]  /*8420*/  IMAD.SHL.U32 R68, R61, 0x100, RZ ;  /* 0x000001003d447824 */ /* 0x010fe200078e00ff */
[C---:B------:R-:W-:Y:S01]  /*8430*/  PRMT R49, R56.reuse, 0x8880, RZ ;  /* 0x0000888038317816 */ /* 0x040fe200000000ff */
[----:B------:R-:W-:Y:S01]  /*8440*/  BSSY.RECONVERGENT B0, `(.L_x_122) ;  /* 0x000009e000007945 */ /* 0x000fe20003800200 */
[----:B------:R-:W-:Y:S02]  /*8450*/  SHF.L.U32 R53, R56, 0x8, RZ ;  /* 0x0000000838357819 */ /* 0x000fe400000006ff */
[----:B------:R-:W-:Y:S02]  /*8460*/  SHF.R.S32.HI R51, RZ, 0x18, R51 ;  /* 0x00000018ff337819 */ /* 0x000fe40000011433 */
[C---:B------:R-:W-:Y:S02]  /*8470*/  PRMT R82, R57.reuse, 0x8880, RZ ;  /* 0x0000888039527816 */ /* 0x040fe400000000ff */
[----:B------:R-:W-:Y:S01]  /*8480*/  SHF.R.S32.HI R53, RZ, 0x18, R53 ;  /* 0x00000018ff357819 */ /* 0x000fe20000011435 */
[----:B------:R-:W-:Y:S01]  /*8490*/  LDTM.16dp32bit_t0_t15.x32 R4, tmem[UR4+0xc0] ;  /* 0x0000c004000479ee */ /* 0x000fe20008a80000 */
[----:B------:R-:W1:Y:S01]  /*84a0*/  LDTM.16dp32bit_t16_t31.x32 R4, tmem[UR4+0xe0] ;  /* 0x0000e004000479ee */ /* 0x000e620008aa0000 */
[----:B------:R-:W-:Y:S01]  /*84b0*/  NOP ;  /* 0x0000000000007918 */ /* 0x000fe20000000000 */
[----:B------:R-:W-:Y:S02]  /*84c0*/  R2UR UR5, R108 ;  /* 0x000000006c0572ca */ /* 0x000fe400000e0000 */
[----:B------:R-:W-:Y:S02]  /*84d0*/  SHF.R.S32.HI R52, RZ, 0x18, R56 ;  /* 0x00000018ff347819 */ /* 0x000fe40000011438 */
[----:B------:R-:W-:Y:S02]  /*84e0*/  SHF.L.U32 R81, R57, 0x10, RZ ;  /* 0x0000001039517819 */ /* 0x000fe400000006ff */
[C---:B------:R-:W-:Y:S02]  /*84f0*/  PRMT R79, R58.reuse, 0x8880, RZ ;  /* 0x000088803a4f7816 */ /* 0x040fe400000000ff */
[----:B------:R-:W-:Y:S02]  /*8500*/  SHF.R.S32.HI R54, RZ, 0x18, R57 ;  /* 0x00000018ff367819 */ /* 0x000fe40000011439 */
[----:B------:R-:W-:Y:S02]  /*8510*/  SHF.L.U32 R78, R58, 0x10, RZ ;  /* 0x000000103a4e7819 */ /* 0x000fe400000006ff */
[C---:B------:R-:W-:Y:S01]  /*8520*/  PRMT R76, R59.reuse, 0x8880, RZ ;  /* 0x000088803b4c7816 */ /* 0x040fe200000000ff */
[----:B------:R-:W-:Y:S01]  /*8530*/  UIADD3 UR5, UPT, UPT, UR5, 0xd0, URZ ;  /* 0x000000d005057890 */ /* 0x000fe2000fffe0ff */
[----:B------:R-:W-:Y:S02]  /*8540*/  SHF.R.S32.HI R55, RZ, 0x18, R58 ;  /* 0x00000018ff377819 */ /* 0x000fe4000001143a */
[----:B------:R-:W-:Y:S01]  /*8550*/  SHF.L.U32 R75, R59, 0x10, RZ ;  /* 0x000000103b4b7819 */ /* 0x000fe200000006ff */
[----:B------:R-:W-:Y:S01]  /*8560*/  UPRMT UR5, UR37, 0x654, UR5 ;  /* 0x0000065425057896 */ /* 0x000fe20008000005 */
[C---:B------:R-:W-:Y:S02]  /*8570*/  PRMT R73, R60.reuse, 0x8880, RZ ;  /* 0x000088803c497816 */ /* 0x040fe400000000ff */
[----:B------:R-:W-:Y:S01]  /*8580*/  SHF.R.S32.HI R56, RZ, 0x18, R59 ;  /* 0x00000018ff387819 */ /* 0x000fe2000001143b */
[C---:B-1----:R-:W-:Y:S01]  /*8590*/  IMAD R4, R47.reuse, R4, RZ ;  /* 0x000000042f047224 */ /* 0x042fe200078e02ff */
[----:B------:R-:W-:Y:S01]  /*85a0*/  SHF.L.U32 R72, R60, 0x10, RZ ;  /* 0x000000103c487819 */ /* 0x000fe200000006ff */
[----:B------:R-:W-:Y:S01]  /*85b0*/  IMAD R5, R47, R5, RZ ;  /* 0x000000052f057224 */ /* 0x000fe200078e02ff */
[----:B------:R-:W-:Y:S01]  /*85c0*/  PRMT R70, R61, 0x8880, RZ ;  /* 0x000088803d467816 */ /* 0x000fe200000000ff */
[----:B------:R-:W-:Y:S01]  /*85d0*/  IMAD R6, R47, R6, RZ ;  /* 0x000000062f067224 */ /* 0x000fe200078e02ff */
[----:B------:R-:W-:Y:S01]  /*85e0*/  SYNCS.ARRIVE.TRANS64.RED.A1T0 RZ, [UR5], RZ ;  /* 0x000000ffffff79a7 */ /* 0x000fe20008100405 */
[----:B------:R-:W-:Y:S01]  /*85f0*/  IMAD R4, R49, R50, R4 ;  /* 0x0000003231047224 */ /* 0x000fe200078e0204 */
[----:B------:R-:W-:Y:S01]  /*8600*/  MOV R49, R82 ;  /* 0x0000005200317202 */ /* 0x000fe20000000f00 */
[----:B------:R-:W-:Y:S01]  /*8610*/  IMAD R7, R47, R7, RZ ;  /* 0x000000072f077224 */ /* 0x000fe200078e02ff */
[----:B------:R-:W-:Y:S01]  /*8620*/  SHF.R.S32.HI R57, RZ, 0x18, R60 ;  /* 0x00000018ff397819 */ /* 0x000fe2000001143c */
[-C--:B------:R-:W-:Y:S01]  /*8630*/  IMAD R5, R51, R50.reuse, R5 ;  /* 0x0000003233057224 */ /* 0x080fe200078e0205 */
[----:B------:R-:W-:Y:S01]  /*8640*/  SHF.R.S32.HI R51, RZ, 0x18, R81 ;  /* 0x00000018ff337819 */ /* 0x000fe20000011451 */
[----:B------:R-:W-:Y:S01]  /*8650*/  IMAD R6, R53, R50, R6 ;  /* 0x0000003235067224 */ /* 0x000fe200078e0206 */
[----:B------:R-:W-:Y:S01]  /*8660*/  SHF.R.S32.HI R53, RZ, 0x18, R80 ;  /* 0x00000018ff357819 */ /* 0x000fe20000011450 */
[----:B------:R-:W-:Y:S01]  /*8670*/  IMAD R8, R47, R8, RZ ;  /* 0x000000082f087224 */ /* 0x000fe200078e02ff */
[----:B------:R-:W-:Y:S01]  /*8680*/  SHF.L.U32 R69, R61, 0x10, RZ ;  /* 0x000000103d457819 */ /* 0x000fe200000006ff */
[----:B------:R-:W-:Y:S01]  /*8690*/  IMAD R7, R52, R50, R7 ;  /* 0x0000003234077224 */ /* 0x000fe200078e0207 */
[----:B------:R-:W-:Y:S01]  /*86a0*/  SHF.R.S32.HI R52, RZ, 0x18, R75 ;  /* 0x00000018ff347819 */ /* 0x000fe2000001144b */
[C---:B------:R-:W-:Y:S01]  /*86b0*/  IMAD R9, R47.reuse, R9, RZ ;  /* 0x000000092f097224 */ /* 0x040fe200078e02ff */
[----:B------:R-:W-:Y:S01]  /*86c0*/  PRMT R67, R62, 0x8880, RZ ;  /* 0x000088803e437816 */ /* 0x000fe200000000ff */
[----:B------:R-:W-:Y:S01]  /*86d0*/  IMAD R10, R47, R10, RZ ;  /* 0x0000000a2f0a7224 */ /* 0x000fe200078e02ff */
[----:B------:R-:W-:Y:S01]  /*86e0*/  I2IP.S8.S32.SAT R112, R7, R6, RZ ;  /* 0x0000000607707239 */ /* 0x000fe200000014ff */
[----:B------:R-:W-:Y:S01]  /*86f0*/  IMAD R8, R49, R50, R8 ;  /* 0x0000003231087224 */ /* 0x000fe200078e0208 */
[----:B------:R-:W-:Y:S01]  /*8700*/  MOV R49, R79 ;  /* 0x0000004f00317202 */ /* 0x000fe20000000f00 */
[----:B------:R-:W-:Y:S01]  /*8710*/  IMAD R11, R47, R11, RZ ;  /* 0x0000000b2f0b7224 */ /* 0x000fe200078e02ff */
[----:B------:R-:W-:Y:S01]  /*8720*/  I2IP.S8.S32.SAT R112, R5, R4, R112 ;  /* 0x0000000405707239 */ /* 0x000fe20000001470 */
[-C--:B------:R-:W-:Y:S01]  /*8730*/  IMAD R9, R51, R50.reuse, R9 ;  /* 0x0000003233097224 */ /* 0x080fe200078e0209 */
[----:B------:R-:W-:Y:S01]  /*8740*/  SHF.R.S32.HI R51, RZ, 0x18, R78 ;  /* 0x00000018ff337819 */ /* 0x000fe2000001144e */
[----:B------:R-:W-:Y:S01]  /*8750*/  IMAD R10, R53, R50, R10 ;  /* 0x00000032350a7224 */ /* 0x000fe200078e020a */
[----:B------:R-:W-:Y:S01]  /*8760*/  SHF.R.S32.HI R53, RZ, 0x18, R74 ;  /* 0x00000018ff357819 */ /* 0x000fe2000001144a */
[C---:B------:R-:W-:Y:S01]  /*8770*/  IMAD R12, R47.reuse, R12, RZ ;  /* 0x0000000c2f0c7224 */ /* 0x040fe200078e02ff */
[----:B------:R-:W-:Y:S01]  /*8780*/  SHF.L.U32 R77, R58, 0x8, RZ ;  /* 0x000000083a4d7819 */ /* 0x000fe200000006ff */
[-C--:B------:R-:W-:Y:S01]  /*8790*/  IMAD R11, R54, R50.reuse, R11 ;  /* 0x00000032360b7224 */ /* 0x080fe200078e020b */
[----:B------:R-:W-:Y:S01]  /*87a0*/  SHF.R.S32.HI R58, RZ, 0x18, R61 ;  /* 0x00000018ff3a7819 */ /* 0x000fe2000001143d */
[----:B------:R-:W-:Y:S01]  /*87b0*/  IMAD R13, R47, R13, RZ ;  /* 0x0000000d2f0d7224 */ /* 0x000fe200078e02ff */
[----:B------:R-:W-:Y:S01]  /*87c0*/  SHF.L.U32 R66, R62, 0x10, RZ ;  /* 0x000000103e427819 */ /* 0x000fe200000006ff */
[----:B------:R-:W-:Y:S01]  /*87d0*/  IMAD R12, R49, R50, R12 ;  /* 0x00000032310c7224 */ /* 0x000fe200078e020c */
[----:B------:R-:W-:Y:S01]  /*87e0*/  SHF.R.S32.HI R49, RZ, 0x18, R77 ;  /* 0x00000018ff317819 */ /* 0x000fe2000001144d */
[----:B------:R-:W-:Y:S01]  /*87f0*/  IMAD R14, R47, R14, RZ ;  /* 0x0000000e2f0e7224 */ /* 0x000fe200078e02ff */
[----:B------:R-:W-:Y:S01]  /*8800*/  I2IP.S8.S32.SAT R113, R11, R10, RZ ;  /* 0x0000000a0b717239 */ /* 0x000fe200000014ff */
[----:B------:R-:W-:Y:S01]  /*8810*/  IMAD R15, R47, R15, RZ ;  /* 0x0000000f2f0f7224 */ /* 0x000fe200078e02ff */
[----:B------:R-:W-:Y:S01]  /*8820*/  PRMT R64, R63, 0x8880, RZ ;  /* 0x000088803f407816 */ /* 0x000fe200000000ff */
[----:B------:R-:W-:Y:S01]  /*8830*/  IMAD R13, R51, R50, R13 ;  /* 0x00000032330d7224 */ /* 0x000fe200078e020d */
[----:B------:R-:W-:Y:S01]  /*8840*/  MOV R51, R76 ;  /* 0x0000004c00337202 */ /* 0x000fe20000000f00 */
[----:B------:R-:W-:Y:S01]  /*8850*/  IMAD R16, R47, R16, RZ ;  /* 0x000000102f107224 */ /* 0x000fe200078e02ff */
[----:B------:R-:W-:Y:S01]  /*8860*/  I2IP.S8.S32.SAT R113, R9, R8, R113 ;  /* 0x0000000809717239 */ /* 0x000fe20000001471 */
[-C--:B------:R-:W-:Y:S01]  /*8870*/  IMAD R14, R49, R50.reuse, R14 ;  /* 0x00000032310e7224 */ /* 0x080fe200078e020e */
[----:B------:R-:W-:Y:S01]  /*8880*/  SHF.R.S32.HI R59, RZ, 0x18, R62 ;  /* 0x00000018ff3b7819 */ /* 0x000fe2000001143e */
[----:B------:R-:W-:Y:S01]  /*8890*/  IMAD R17, R47, R17, RZ ;  /* 0x000000112f117224 */ /* 0x000fe200078e02ff */
[----:B------:R-:W-:Y:S01]  /*88a0*/  SHF.L.U32 R71, R60, 0x8, RZ ;  /* 0x000000083c477819 */ /* 0x000fe200000006ff */
[----:B------:R-:W-:Y:S01]  /*88b0*/  IMAD R15, R55, R50, R15 ;  /* 0x00000032370f7224 */ /* 0x000fe200078e020f */
[----:B------:R-:W-:Y:S01]  /*88c0*/  SHF.R.S32.HI R60, RZ, 0x18, R63 ;  /* 0x00000018ff3c7819 */ /* 0x000fe2000001143f */
[----:B------:R-:W-:Y:S01]  /*88d0*/  IMAD R18, R47, R18, RZ ;  /* 0x000000122f127224 */ /* 0x000fe200078e02ff */
[----:B------:R-:W-:Y:S01]  /*88e0*/  SHF.L.U32 R65, R62, 0x8, RZ ;  /* 0x000000083e417819 */ /* 0x000fe200000006ff */
[----:B------:R-:W-:Y:S01]  /*88f0*/  IMAD R16, R51, R50, R16 ;  /* 0x0000003233107224 */ /* 0x000fe200078e0210 */
[----:B------:R-:W-:Y:S01]  /*8900*/  I2IP.S8.S32.SAT R114, R15, R14, RZ ;  /* 0x0000000e0f727239 */ /* 0x000fe200000014ff */
[----:B------:R-:W-:Y:S01]  /*8910*/  IMAD R19, R47, R19, RZ ;  /* 0x000000132f137224 */ /* 0x000fe200078e02ff */
[----:B------:R-:W-:Y:S01]  /*8920*/  SHF.R.S32.HI R51, RZ, 0x18, R72 ;  /* 0x00000018ff337819 */ /* 0x000fe20000011448 */
[----:B------:R-:W-:Y:S01]  /*8930*/  IMAD R17, R52, R50, R17 ;  /* 0x0000003234117224 */ /* 0x000fe200078e0211 */
[----:B------:R-:W-:Y:S01]  /*8940*/  I2IP.S8.S32.SAT R114, R13, R12, R114 ;  /* 0x0000000c0d727239 */ /* 0x000fe20000001472 */
[----:B------:R-:W-:Y:S01]  /*8950*/  IMAD R0, R47, R20, RZ ;  /* 0x000000142f007224 */ /* 0x000fe200078e02ff */
[----:B------:R-:W-:Y:S01]  /*8960*/  SHF.R.S32.HI R52, RZ, 0x18, R71 ;  /* 0x00000018ff347819 */ /* 0x000fe20000011447 */
[-C--:B------:R-:W-:Y:S01]  /*8970*/  IMAD R18, R53, R50.reuse, R18 ;  /* 0x0000003235127224 */ /* 0x080fe200078e0212 */
[----:B------:R-:W-:Y:S01]  /*8980*/  SHF.R.S32.HI R53, RZ, 0x18, R68 ;  /* 0x00000018ff357819 */ /* 0x000fe20000011444 */
[----:B------:R-:W-:Y:S01]  /*8990*/  IMAD.MOV.U32 R49, RZ, RZ, R73 ;  /* 0x000000ffff317224 */ /* 0x000fe200078e0049 */
[----:B------:R-:W-:Y:S01]  /*89a0*/  SHF.L.U32 R62, R63, 0x10, RZ ;  /* 0x000000103f3e7819 */ /* 0x000fe200000006ff */
[C---:B------:R-:W-:Y:S01]  /*89b0*/  IMAD R2, R47.reuse, R21, RZ ;  /* 0x000000152f027224 */ /* 0x040fe200078e02ff */
[----:B------:R-:W-:Y:S01]  /*89c0*/  IADD3 R44, PT, PT, R44, 0x1, RZ ;  /* 0x000000012c2c7810 */ /* 0x000fe20007ffe0ff */
[----:B------:R-:W-:Y:S02]  /*89d0*/  IMAD R19, R56, R50, R19 ;  /* 0x0000003238137224 */ /* 0x000fe400078e0213 */
[----:B------:R-:W-:Y:S02]  /*89e0*/  IMAD R3, R47, R22, RZ ;  /* 0x000000162f037224 */ /* 0x000fe400078e02ff */
[----:B------:R-:W-:Y:S01]  /*89f0*/  IMAD R0, R49, R50, R0 ;  /* 0x0000003231007224 */ /* 0x000fe200078e0200 */
[----:B------:R-:W-:Y:S01]  /*8a00*/  I2IP.S8.S32.SAT R115, R19, R18, RZ ;  /* 0x0000001213737239 */ /* 0x000fe200000014ff */
[----:B------:R-:W-:Y:S01]  /*8a10*/  IMAD R23, R47, R23, RZ ;  /* 0x000000172f177224 */ /* 0x000fe200078e02ff */
[----:B------:R-:W-:Y:S01]  /*8a20*/  MOV R49, R70 ;  /* 0x0000004600317202 */ /* 0x000fe20000000f00 */
[----:B------:R-:W-:Y:S01]  /*8a30*/  IMAD R2, R51, R50, R2 ;  /* 0x0000003233027224 */ /* 0x000fe200078e0202 */
[----:B------:R-:W-:Y:S01]  /*8a40*/  I2IP.S8.S32.SAT R115, R17, R16, R115 ;  /* 0x0000001011737239 */ /* 0x000fe20000001473 */
[C---:B------:R-:W-:Y:S01]  /*8a50*/  IMAD R20, R47.reuse, R24, RZ ;  /* 0x000000182f147224 */ /* 0x040fe200078e02ff */
[----:B------:R-:W-:Y:S01]  /*8a60*/  SHF.R.S32.HI R51, RZ, 0x18, R69 ;  /* 0x00000018ff337819 */ /* 0x000fe20000011445 */
[-C--:B------:R-:W-:Y:S01]  /*8a70*/  IMAD R3, R52, R50.reuse, R3 ;  /* 0x0000003234037224 */ /* 0x080fe200078e0203 */
[----:B------:R-:W-:Y:S01]  /*8a80*/  SHF.R.S32.HI R52, RZ, 0x18, R62 ;  /* 0x00000018ff347819 */ /* 0x000fe2000001143e */
[----:B------:R-:W-:Y:S01]  /*8a90*/  IMAD R21, R47, R25, RZ ;  /* 0x000000192f157224 */ /* 0x000fe200078e02ff */
[----:B------:R1:W-:Y:S01]  /*8aa0*/  STS.128 [R95+UR49+0x5200], R112 ;  /* 0x005200705f007988 */ /* 0x0003e20008000c31 */
[----:B------:R-:W-:Y:S02]  /*8ab0*/  IMAD R23, R57, R50, R23 ;  /* 0x0000003239177224 */ /* 0x000fe400078e0217 */
[----:B------:R-:W-:Y:S02]  /*8ac0*/  IMAD R22, R47, R26, RZ ;  /* 0x0000001a2f167224 */ /* 0x000fe400078e02ff */
[-C--:B------:R-:W-:Y:S01]  /*8ad0*/  IMAD R20, R49, R50.reuse, R20 ;  /* 0x0000003231147224 */ /* 0x080fe200078e0214 */
[----:B------:R-:W-:Y:S01]  /*8ae0*/  I2IP.S8.S32.SAT R111, R23, R3, RZ ;  /* 0x00000003176f7239 */ /* 0x000fe200000014ff */
[----:B------:R-:W-:Y:S01]  /*8af0*/  IMAD R27, R47, R27, RZ ;  /* 0x0000001b2f1b7224 */ /* 0x000fe200078e02ff */
[----:B------:R-:W-:Y:S01]  /*8b00*/  MOV R49, R67 ;  /* 0x0000004300317202 */ /* 0x000fe20000000f00 */
[----:B------:R-:W-:Y:S01]  /*8b10*/  IMAD R21, R51, R50, R21 ;  /* 0x0000003233157224 */ /* 0x000fe200078e0215 */
[----:B------:R-:W-:Y:S01]  /*8b20*/  I2IP.S8.S32.SAT R116, R2, R0, R111 ;  /* 0x0000000002747239 */ /* 0x000fe2000000146f */
[----:B------:R-:W-:Y:S01]  /*8b30*/  IMAD R24, R47, R28, RZ ;  /* 0x0000001c2f187224 */ /* 0x000fe200078e02ff */
[----:B------:R-:W-:Y:S01]  /*8b40*/  SHF.R.S32.HI R51, RZ, 0x18, R66 ;  /* 0x00000018ff337819 */ /* 0x000fe20000011442 */
[-C--:B------:R-:W-:Y:S02]  /*8b50*/  IMAD R22, R53, R50.reuse, R22 ;  /* 0x0000003235167224 */ /* 0x080fe400078e0216 */
[-C--:B------:R-:W-:Y:S02]  /*8b60*/  IMAD R27, R58, R50.reuse, R27 ;  /* 0x000000323a1b7224 */ /* 0x080fe400078e021b */
[----:B------:R-:W-:Y:S02]  /*8b70*/  IMAD R25, R47, R29, RZ ;  /* 0x0000001d2f197224 */ /* 0x000fe400078e02ff */
[----:B------:R-:W-:Y:S01]  /*8b80*/  IMAD R24, R49, R50, R24 ;  /* 0x0000003231187224 */ /* 0x000fe200078e0218 */
[----:B------:R-:W-:Y:S01]  /*8b90*/  SHF.R.S32.HI R49, RZ, 0x18, R65 ;  /* 0x00000018ff317819 */ /* 0x000fe20000011441 */
[----:B------:R-:W-:Y:S01]  /*8ba0*/  IMAD R26, R47, R30, RZ ;  /* 0x0000001e2f1a7224 */ /* 0x000fe200078e02ff */
[----:B------:R-:W-:Y:S01]  /*8bb0*/  I2IP.S8.S32.SAT R117, R27, R22, RZ ;  /* 0x000000161b757239 */ /* 0x000fe200000014ff */
[----:B------:R-:W-:Y:S02]  /*8bc0*/  IMAD.SHL.U32 R61, R63, 0x100, RZ ;  /* 0x000001003f3d7824 */ /* 0x000fe400078e00ff */
[----:B------:R-:W-:Y:S01]  /*8bd0*/  IMAD R31, R47, R31, RZ ;  /* 0x0000001f2f1f7224 */ /* 0x000fe200078e02ff */
[----:B------:R-:W-:Y:S01]  /*8be0*/  I2IP.S8.S32.SAT R117, R21, R20, R117 ;  /* 0x0000001415757239 */ /* 0x000fe20000001475 */
[----:B------:R-:W-:Y:S01]  /*8bf0*/  IMAD R25, R51, R50, R25 ;  /* 0x0000003233197224 */ /* 0x000fe200078e0219 */
[----:B------:R-:W-:Y:S01]  /*8c00*/  MOV R51, R64 ;  /* 0x0000004000337202 */ /* 0x000fe20000000f00 */
[----:B------:R-:W-:Y:S01]  /*8c10*/  IMAD R28, R47, R32, RZ ;  /* 0x000000202f1c7224 */ /* 0x000fe200078e02ff */
[----:B------:R-:W-:Y:S01]  /*8c20*/  SHF.R.S32.HI R53, RZ, 0x18, R61 ;  /* 0x00000018ff357819 */ /* 0x000fe2000001143d */
[-C--:B------:R-:W-:Y:S02]  /*8c30*/  IMAD R26, R49, R50.reuse, R26 ;  /* 0x00000032311a7224 */ /* 0x080fe400078e021a */
[----:B------:R-:W-:Y:S02]  /*8c40*/  IMAD R29, R47, R33, RZ ;  /* 0x000000212f1d7224 */ /* 0x000fe400078e02ff */
[-C--:B------:R-:W-:Y:S02]  /*8c50*/  IMAD R31, R59, R50.reuse, R31 ;  /* 0x000000323b1f7224 */ /* 0x080fe400078e021f */
[----:B------:R-:W-:Y:S02]  /*8c60*/  IMAD R28, R51, R50, R28 ;  /* 0x00000032331c7224 */ /* 0x000fe400078e021c */
[----:B------:R-:W-:Y:S01]  /*8c70*/  IMAD R30, R47, R34, RZ ;  /* 0x000000222f1e7224 */ /* 0x000fe200078e02ff */
[----:B------:R-:W-:Y:S01]  /*8c80*/  I2IP.S8.S32.SAT R108, R31, R26, RZ ;  /* 0x0000001a1f6c7239 */ /* 0x000fe200000014ff */
[----:B------:R-:W-:Y:S02]  /*8c90*/  IMAD R29, R52, R50, R29 ;  /* 0x00000032341d7224 */ /* 0x000fe400078e021d */
[----:B------:R-:W-:Y:S01]  /*8ca0*/  IMAD R35, R47, R35, RZ ;  /* 0x000000232f237224 */ /* 0x000fe200078e02ff */
[----:B------:R-:W-:Y:S01]  /*8cb0*/  I2IP.S8.S32.SAT R118, R25, R24, R108 ;  /* 0x0000001819767239 */ /* 0x000fe2000000146c */
[-C--:B------:R-:W-:Y:S02]  /*8cc0*/  IMAD R30, R53, R50.reuse, R30 ;  /* 0x00000032351e7224 */ /* 0x080fe400078e021e */
        /* <DEDUP_REMOVED lines=21> */
.L_x_123:
[----:B------:R-:W-:Y:S05]  /*8e20*/  BSYNC.RECONVERGENT B0 ;  /* 0x0000000000007941 */ /* 0x000fea0003800200 */
.L_x_122:
[----:B------:R-:W-:Y:S01]  /*8e30*/  BAR.SYNC.DEFER_BLOCKING 0x1, 0x80 ;  /* 0x0042000000007b1d */ /* 0x000fe20000010000 */
[----:B------:R-:W-:Y:S01]  /*8e40*/  ISETP.NE.AND P2, PT, R106, RZ, PT ;  /* 0x000000ff6a00720c */ /* 0x000fe20003f45270 */
[----:B------:R-:W-:Y:S01]  /*8e50*/  IMAD.IADD R20, R43, 0x1, R83 ;  /* 0x000000012b147824 */ /* 0x000fe200078e0253 */
[----:B------:R-:W-:Y:S01]  /*8e60*/  ISETP.NE.AND P0, PT, R107, 0x2, PT ;  /* 0x000000026b00780c */ /* 0x000fe20003f05270 */
[----:B------:R-:W-:Y:S01]  /*8e70*/  IMAD.IADD R21, R45, 0x1, R90 ;  /* 0x000000012d157824 */ /* 0x000fe200078e025a */
[----:B------:R-:W-:Y:S02]  /*8e80*/  ISETP.NE.AND P1, PT, R44, 0x4, PT ;  /* 0x000000042c00780c */ /* 0x000fe40003f25270 */
[----:B------:R-:W-:Y:S02]  /*8e90*/  SEL R0, RZ, 0x1, P0 ;  /* 0x00000001ff007807 */ /* 0x000fe40000000000 */
[----:B------:R-:W-:Y:S02]  /*8ea0*/  SEL R3, RZ, 0x1, P1 ;  /* 0x00000001ff037807 */ /* 0x000fe40000800000 */
[----:B------:R-:W-:Y:S02]  /*8eb0*/  LOP3.LUT R101, R101, R0, RZ, 0x3c, !PT ;  /* 0x0000000065657212 */ /* 0x000fe400078e3cff */
[----:B------:R-:W-:Y:S02]  /*8ec0*/  LOP3.LUT R102, R102, R3, RZ, 0x3c, !PT ;  /* 0x0000000366667212 */ /* 0x000fe400078e3cff */
[----:B------:R-:W-:Y:S02]  /*8ed0*/  @P2 R2UR UR36, R98 ;  /* 0x00000000622422ca */ /* 0x000fe400000e0000 */
[----:B------:R-:W-:Y:S02]  /*8ee0*/  SEL R107, R107, RZ, P0 ;  /* 0x000000ff6b6b7207 */ /* 0x000fe40000000000 */
[----:B------:R-:W-:Y:S01]  /*8ef0*/  SEL R44, R44, RZ, P1 ;  /* 0x000000ff2c2c7207 */ /* 0x000fe20000800000 */
[----:B------:R-:W-:Y:S10]  /*8f00*/  @P2 BRA `(.L_x_124) ;  /* 0xffffffbc00282947 */ /* 0x000ff4000383ffff */
[----:B------:R-:W-:Y:S05]  /*8f10*/  EXIT ;  /* 0x000000000000794d */ /* 0x000fea0003800000 */
.L_x_19:
[----:B--2---:R2:W1:Y:S02]  /*8f20*/  SYNCS.PHASECHK.TRANS64.TRYWAIT P0, [R3+URZ+0x100], R2 ;  /* 0x00010002030075a7 */ /* 0x00446400080011ff */
[----:B-1----:R-:W-:Y:S05]  /*8f30*/  @!P0 NANOSLEEP.SYNCS 0x989680 ;  /* 0x009896800000895d */ /* 0x002fea0003900000 */
[----:B------:R-:W1:Y:S02]  /*8f40*/  @!P0 SYNCS.PHASECHK.TRANS64 P0, [R3+URZ+0x100], R2 ;  /* 0x00010002030085a7 */ /* 0x000e6400080010ff */
[----:B-1----:R-:W-:Y:S05]  /*8f50*/  @!P0 BRA `(.L_x_19) ;  /* 0xfffffffc00f08947 */ /* 0x002fea000383ffff */
[----:B------:R-:W-:Y:S05]  /*8f60*/  BRA `(.L_x_125) ;  /* 0xffffff84009c7947 */ /* 0x000fea000383ffff */
.L_x_22:
[----:B-1----:R-:W-:-:S07]  /*8f70*/  MOV R2, UR33 ;  /* 0x0000002100027c02 */ /* 0x002fce0008000f00 */
.L_x_126:
[----:B-1----:R1:W2:Y:S02]  /*8f80*/  SYNCS.PHASECHK.TRANS64.TRYWAIT P0, [R2+URZ+0x20], R5 ;  /* 0x00002005020075a7 */ /* 0x0022a400080011ff */
[----:B--2---:R-:W-:Y:S05]  /*8f90*/  @!P0 NANOSLEEP.SYNCS 0x989680 ;  /* 0x009896800000895d */ /* 0x004fea0003900000 */
[----:B------:R-:W2:Y:S02]  /*8fa0*/  @!P0 SYNCS.PHASECHK.TRANS64 P0, [R2+URZ+0x20], R5 ;  /* 0x00002005020085a7 */ /* 0x000ea400080010ff */
[----:B--2---:R-:W-:Y:S05]  /*8fb0*/  @!P0 BRA `(.L_x_126) ;  /* 0xfffffffc00f08947 */ /* 0x004fea000383ffff */
[----:B------:R-:W-:Y:S05]  /*8fc0*/  BRA `(.L_x_21) ;  /* 0xffffff8400ec7947 */ /* 0x000fea000383ffff */
.L_x_28:
[----:B-1----:R-:W-:-:S07]  /*8fd0*/  MOV R2, UR17 ;  /* 0x0000001100027c02 */ /* 0x002fce0008000f00 */
.L_x_127:
[----:B-1----:R1:W2:Y:S02]  /*8fe0*/  SYNCS.PHASECHK.TRANS64.TRYWAIT P0, [R2+URZ+0x20], R5 ;  /* 0x00002005020075a7 */ /* 0x0022a400080011ff */
[----:B--2---:R-:W-:Y:S05]  /*8ff0*/  @!P0 NANOSLEEP.SYNCS 0x989680 ;  /* 0x009896800000895d */ /* 0x004fea0003900000 */
[----:B------:R-:W2:Y:S02]  /*9000*/  @!P0 SYNCS.PHASECHK.TRANS64 P0, [R2+URZ+0x20], R5 ;  /* 0x00002005020085a7 */ /* 0x000ea400080010ff */
[----:B--2---:R-:W-:Y:S05]  /*9010*/  @!P0 BRA `(.L_x_127) ;  /* 0xfffffffc00f08947 */ /* 0x004fea000383ffff */
[----:B------:R-:W-:Y:S05]  /*9020*/  BRA `(.L_x_27) ;  /* 0xffffff8800947947 */ /* 0x000fea000383ffff */
.L_x_32:
[----:B-1----:R1:W2:Y:S02]  /*9030*/  SYNCS.PHASECHK.TRANS64.TRYWAIT P0, [R2+URZ+0x90], R3 ;  /* 0x00009003020075a7 */ /* 0x0022a400080011ff */
[----:B--2---:R-:W-:Y:S05]  /*9040*/  @!P0 NANOSLEEP.SYNCS 0x989680 ;  /* 0x009896800000895d */ /* 0x004fea0003900000 */
[----:B------:R-:W2:Y:S02]  /*9050*/  @!P0 SYNCS.PHASECHK.TRANS64 P0, [R2+URZ+0x90], R3 ;  /* 0x00009003020085a7 */ /* 0x000ea400080010ff */
[----:B--2---:R-:W-:Y:S05]  /*9060*/  @!P0 BRA `(.L_x_32) ;  /* 0xfffffffc00f08947 */ /* 0x004fea000383ffff */
[----:B------:R-:W-:Y:S05]  /*9070*/  BRA `(.L_x_128) ;  /* 0xffffff8c00247947 */ /* 0x000fea000383ffff */
.L_x_36:
[----:B----4-:R-:W-:-:S07]  /*9080*/  MOV R0, UR5 ;  /* 0x0000000500007c02 */ /* 0x010fce0008000f00 */
.L_x_129:
[----:B-1----:R1:W2:Y:S02]  /*9090*/  SYNCS.PHASECHK.TRANS64.TRYWAIT P0, [R0+URZ], R3 ;  /* 0x00000003000075a7 */ /* 0x0022a400080011ff */
[----:B--2---:R-:W-:Y:S05]  /*90a0*/  @!P0 NANOSLEEP.SYNCS 0x989680 ;  /* 0x009896800000895d */ /* 0x004fea0003900000 */
[----:B------:R-:W2:Y:S02]  /*90b0*/  @!P0 SYNCS.PHASECHK.TRANS64 P0, [R0+URZ], R3 ;  /* 0x00000003000085a7 */ /* 0x000ea400080010ff */
[----:B--2---:R-:W-:Y:S05]  /*90c0*/  @!P0 BRA `(.L_x_129) ;  /* 0xfffffffc00f08947 */ /* 0x004fea000383ffff */
[----:B------:R-:W-:Y:S05]  /*90d0*/  BRA `(.L_x_130) ;  /* 0xffffff9000947947 */ /* 0x000fea000383ffff */
.L_x_37:
[----:B----4-:R-:W-:-:S07]  /*90e0*/  MOV R0, UR5 ;  /* 0x0000000500007c02 */ /* 0x010fce0008000f00 */
.L_x_131:
[----:B-1----:R1:W2:Y:S02]  /*90f0*/  SYNCS.PHASECHK.TRANS64.TRYWAIT P0, [R0+URZ], R3 ;  /* 0x00000003000075a7 */ /* 0x0022a400080011ff */
[----:B--2---:R-:W-:Y:S05]  /*9100*/  @!P0 NANOSLEEP.SYNCS 0x989680 ;  /* 0x009896800000895d */ /* 0x004fea0003900000 */
[----:B------:R-:W2:Y:S02]  /*9110*/  @!P0 SYNCS.PHASECHK.TRANS64 P0, [R0+URZ], R3 ;  /* 0x00000003000085a7 */ /* 0x000ea400080010ff */
[----:B--2---:R-:W-:Y:S05]  /*9120*/  @!P0 BRA `(.L_x_131) ;  /* 0xfffffffc00f08947 */ /* 0x004fea000383ffff */
[----:B------:R-:W-:Y:S05]  /*9130*/  BRA `(.L_x_132) ;  /* 0xffffff9000a07947 */ /* 0x000fea000383ffff */
.L_x_38:
[----:B----4-:R-:W-:-:S07]  /*9140*/  MOV R0, UR5 ;  /* 0x0000000500007c02 */ /* 0x010fce0008000f00 */
.L_x_133:
[----:B-1----:R1:W2:Y:S02]  /*9150*/  SYNCS.PHASECHK.TRANS64.TRYWAIT P0, [R0+URZ], R3 ;  /* 0x00000003000075a7 */ /* 0x0022a400080011ff */
[----:B--2---:R-:W-:Y:S05]  /*9160*/  @!P0 NANOSLEEP.SYNCS 0x989680 ;  /* 0x009896800000895d */ /* 0x004fea0003900000 */
[----:B------:R-:W2:Y:S02]  /*9170*/  @!P0 SYNCS.PHASECHK.TRANS64 P0, [R0+URZ], R3 ;  /* 0x00000003000085a7 */ /* 0x000ea400080010ff */
[----:B--2---:R-:W-:Y:S05]  /*9180*/  @!P0 BRA `(.L_x_133) ;  /* 0xfffffffc00f08947 */ /* 0x004fea000383ffff */
[----:B------:R-:W-:Y:S05]  /*9190*/  BRA `(.L_x_134) ;  /* 0xffffff9000ac7947 */ /* 0x000fea000383ffff */
.L_x_41:
[----:B-1----:R1:W2:Y:S02]  /*91a0*/  SYNCS.PHASECHK.TRANS64.TRYWAIT P0, [R0+URZ+0xf0], R5 ;  /* 0x0000f005000075a7 */ /* 0x0022a400080011ff */
[----:B--2---:R-:W-:Y:S05]  /*91b0*/  @!P0 NANOSLEEP.SYNCS 0x989680 ;  /* 0x009896800000895d */ /* 0x004fea0003900000 */
[----:B------:R-:W2:Y:S02]  /*91c0*/  @!P0 SYNCS.PHASECHK.TRANS64 P0, [R0+URZ+0xf0], R5 ;  /* 0x0000f005000085a7 */ /* 0x000ea400080010ff */
[----:B--2---:R-:W-:Y:S05]  /*91d0*/  @!P0 BRA `(.L_x_41) ;  /* 0xfffffffc00f08947 */ /* 0x004fea000383ffff */
[----:B------:R-:W-:Y:S05]  /*91e0*/  BRA `(.L_x_135) ;  /* 0xffffff9400087947 */ /* 0x000fea000383ffff */
.L_x_42:
[----:B------:R-:W-:-:S07]  /*91f0*/  MOV R0, UR5 ;  /* 0x0000000500007c02 */ /* 0x000fce0008000f00 */
.L_x_136:
[----:B-1----:R1:W2:Y:S02]  /*9200*/  SYNCS.PHASECHK.TRANS64.TRYWAIT P0, [R0+URZ+0xa0], R5 ;  /* 0x0000a005000075a7 */ /* 0x0022a400080011ff */
[----:B--2---:R-:W-:Y:S05]  /*9210*/  @!P0 NANOSLEEP.SYNCS 0x989680 ;  /* 0x009896800000895d */ /* 0x004fea0003900000 */
[----:B------:R-:W2:Y:S02]  /*9220*/  @!P0 SYNCS.PHASECHK.TRANS64 P0, [R0+URZ+0xa0], R5 ;  /* 0x0000a005000085a7 */ /* 0x000ea400080010ff */
[----:B--2---:R-:W-:Y:S05]  /*9230*/  @!P0 BRA `(.L_x_136) ;  /* 0xfffffffc00f08947 */ /* 0x004fea000383ffff */
[----:B------:R-:W-:Y:S05]  /*9240*/  BRA `(.L_x_137) ;  /* 0xffffff9400187947 */ /* 0x000fea000383ffff */
.L_x_43:
[----:B-1----:R1:W2:Y:S02]  /*9250*/  SYNCS.PHASECHK.TRANS64.TRYWAIT P1, [R0+URZ+0x90], R5 ;  /* 0x00009005000075a7 */ /* 0x0022a400080211ff */
[----:B--2---:R-:W-:Y:S05]  /*9260*/  @!P1 NANOSLEEP.SYNCS 0x989680 ;  /* 0x009896800000995d */ /* 0x004fea0003900000 */
[----:B------:R-:W2:Y:S02]  /*9270*/  @!P1 SYNCS.PHASECHK.TRANS64 P1, [R0+URZ+0x90], R5 ;  /* 0x00009005000095a7 */ /* 0x000ea400080210ff */
[----:B--2---:R-:W-:Y:S05]  /*9280*/  @!P1 BRA `(.L_x_43) ;  /* 0xfffffffc00f09947 */ /* 0x004fea000383ffff */
[----:B------:R-:W-:Y:S05]  /*9290*/  BRA `(.L_x_138) ;  /* 0xffffff9400487947 */ /* 0x000fea000383ffff */
.L_x_46:
[----:B------:R-:W-:-:S07]  /*92a0*/  MOV R0, UR5 ;  /* 0x0000000500007c02 */ /* 0x000fce0008000f00 */
.L_x_139:
[----:B-1----:R1:W2:Y:S02]  /*92b0*/  SYNCS.PHASECHK.TRANS64.TRYWAIT P0, [R0+URZ+0xa0], R3 ;  /* 0x0000a003000075a7 */ /* 0x0022a400080011ff */
[----:B--2---:R-:W-:Y:S05]  /*92c0*/  @!P0 NANOSLEEP.SYNCS 0x989680 ;  /* 0x009896800000895d */ /* 0x004fea0003900000 */
[----:B------:R-:W2:Y:S02]  /*92d0*/  @!P0 SYNCS.PHASECHK.TRANS64 P0, [R0+URZ+0xa0], R3 ;  /* 0x0000a003000085a7 */ /* 0x000ea400080010ff */
[----:B--2---:R-:W-:Y:S05]  /*92e0*/  @!P0 BRA `(.L_x_139) ;  /* 0xfffffffc00f08947 */ /* 0x004fea000383ffff */
[----:B------:R-:W-:Y:S05]  /*92f0*/  BRA `(.L_x_45) ;  /* 0xffffff94009c7947 */ /* 0x000fea000383ffff */
.L_x_53:
[----:B-1----:R1:W2:Y:S02]  /*9300*/  SYNCS.PHASECHK.TRANS64.TRYWAIT P1, [R0+URZ+0x90], R5 ;  /* 0x00009005000075a7 */ /* 0x0022a400080211ff */
[----:B--2---:R-:W-:Y:S05]  /*9310*/  @!P1 NANOSLEEP.SYNCS 0x989680 ;  /* 0x009896800000995d */ /* 0x004fea0003900000 */
[----:B------:R-:W2:Y:S02]  /*9320*/  @!P1 SYNCS.PHASECHK.TRANS64 P1, [R0+URZ+0x90], R5 ;  /* 0x00009005000095a7 */ /* 0x000ea400080210ff */
[----:B--2---:R-:W-:Y:S05]  /*9330*/  @!P1 BRA `(.L_x_53) ;  /* 0xfffffffc00f09947 */ /* 0x004fea000383ffff */
[----:B------:R-:W-:Y:S05]  /*9340*/  BRA `(.L_x_140) ;  /* 0xffffff9800f47947 */ /* 0x000fea000383ffff */
.L_x_54:
[----:B------:R-:W-:-:S07]  /*9350*/  MOV R3, UR9 ;  /* 0x0000000900037c02 */ /* 0x000fce0008000f00 */
.L_x_141:
[----:B-1----:R1:W2:Y:S02]  /*9360*/  SYNCS.PHASECHK.TRANS64.TRYWAIT P0, [R3+URZ+0xd0], R0 ;  /* 0x0000d000030075a7 */ /* 0x0022a400080011ff */
[----:B--2---:R-:W-:Y:S05]  /*9370*/  @!P0 NANOSLEEP.SYNCS 0x989680 ;  /* 0x009896800000895d */ /* 0x004fea0003900000 */
[----:B------:R-:W2:Y:S02]  /*9380*/  @!P0 SYNCS.PHASECHK.TRANS64 P0, [R3+URZ+0xd0], R0 ;  /* 0x0000d000030085a7 */ /* 0x000ea400080010ff */
[----:B--2---:R-:W-:Y:S05]  /*9390*/  @!P0 BRA `(.L_x_141) ;  /* 0xfffffffc00f08947 */ /* 0x004fea000383ffff */
[----:B------:R-:W-:Y:S05]  /*93a0*/  BRA `(.L_x_142) ;  /* 0xffffff9c00287947 */ /* 0x000fea000383ffff */
.L_x_57:
[----:B------:R-:W-:Y:S07]  /*93b0*/  MOV R0, UR7 ;  /* 0x0000000700007c02 */ /* 0x000fee0008000f00 */
.L_x_143:
[----:B-1----:R1:W2:Y:S02]  /*93c0*/  SYNCS.PHASECHK.TRANS64.TRYWAIT P0, [R0+URZ], R3 ;  /* 0x00000003000075a7 */ /* 0x0022a400080011ff */
[----:B--2---:R-:W-:Y:S05]  /*93d0*/  @!P0 NANOSLEEP.SYNCS 0x989680 ;  /* 0x009896800000895d */ /* 0x004fea0003900000 */
[----:B------:R-:W2:Y:S02]  /*93e0*/  @!P0 SYNCS.PHASECHK.TRANS64 P0, [R0+URZ], R3 ;  /* 0x00000003000085a7 */ /* 0x000ea400080010ff */
[----:B--2---:R-:W-:Y:S05]  /*93f0*/  @!P0 BRA `(.L_x_143) ;  /* 0xfffffffc00f08947 */ /* 0x004fea000383ffff */
[----:B------:R-:W-:Y:S05]  /*9400*/  BRA `(.L_x_56) ;  /* 0xffffff9c00607947 */ /* 0x000fea000383ffff */
.L_x_60:
[----:B------:R-:W-:-:S07]  /*9410*/  MOV R0, UR5 ;  /* 0x0000000500007c02 */ /* 0x000fce0008000f00 */
.L_x_144:
[----:B--2---:R2:W3:Y:S02]  /*9420*/  SYNCS.PHASECHK.TRANS64.TRYWAIT P0, [R0+URZ], R3 ;  /* 0x00000003000075a7 */ /* 0x0044e400080011ff */
[----:B---3--:R-:W-:Y:S05]  /*9430*/  @!P0 NANOSLEEP.SYNCS 0x989680 ;  /* 0x009896800000895d */ /* 0x008fea0003900000 */
[----:B------:R-:W3:Y:S02]  /*9440*/  @!P0 SYNCS.PHASECHK.TRANS64 P0, [R0+URZ], R3 ;  /* 0x00000003000085a7 */ /* 0x000ee400080010ff */
[----:B---3--:R-:W-:Y:S05]  /*9450*/  @!P0 BRA `(.L_x_144) ;  /* 0xfffffffc00f08947 */ /* 0x008fea000383ffff */
[----:B------:R-:W-:Y:S05]  /*9460*/  BRA `(.L_x_145) ;  /* 0xffffffa000007947 */ /* 0x000fea000383ffff */
.L_x_61:
[----:B------:R-:W-:-:S07]  /*9470*/  MOV R0, UR5 ;  /* 0x0000000500007c02 */ /* 0x000fce0008000f00 */
.L_x_146:
[----:B--2---:R2:W3:Y:S02]  /*9480*/  SYNCS.PHASECHK.TRANS64.TRYWAIT P0, [R0+URZ], R3 ;  /* 0x00000003000075a7 */ /* 0x0044e400080011ff */
[----:B---3--:R-:W-:Y:S05]  /*9490*/  @!P0 NANOSLEEP.SYNCS 0x989680 ;  /* 0x009896800000895d */ /* 0x008fea0003900000 */
[----:B------:R-:W3:Y:S02]  /*94a0*/  @!P0 SYNCS.PHASECHK.TRANS64 P0, [R0+URZ], R3 ;  /* 0x00000003000085a7 */ /* 0x000ee400080010ff */
[----:B---3--:R-:W-:Y:S05]  /*94b0*/  @!P0 BRA `(.L_x_146) ;  /* 0xfffffffc00f08947 */ /* 0x008fea000383ffff */
[----:B------:R-:W-:Y:S05]  /*94c0*/  BRA `(.L_x_147) ;  /* 0xffffffa0000c7947 */ /* 0x000fea000383ffff */
.L_x_62:
[----:B------:R-:W-:-:S07]  /*94d0*/  MOV R0, UR5 ;  /* 0x0000000500007c02 */ /* 0x000fce0008000f00 */
.L_x_148:
[----:B--2---:R2:W3:Y:S02]  /*94e0*/  SYNCS.PHASECHK.TRANS64.TRYWAIT P0, [R0+URZ], R3 ;  /* 0x00000003000075a7 */ /* 0x0044e400080011ff */
[----:B---3--:R-:W-:Y:S05]  /*94f0*/  @!P0 NANOSLEEP.SYNCS 0x989680 ;  /* 0x009896800000895d */ /* 0x008fea0003900000 */
[----:B------:R-:W3:Y:S02]  /*9500*/  @!P0 SYNCS.PHASECHK.TRANS64 P0, [R0+URZ], R3 ;  /* 0x00000003000085a7 */ /* 0x000ee400080010ff */
[----:B---3--:R-:W-:Y:S05]  /*9510*/  @!P0 BRA `(.L_x_148) ;  /* 0xfffffffc00f08947 */ /* 0x008fea000383ffff */
[----:B------:R-:W-:Y:S05]  /*9520*/  BRA `(.L_x_149) ;  /* 0xffffffa000187947 */ /* 0x000fea000383ffff */
.L_x_63:
[----:B------:R-:W-:-:S07]  /*9530*/  MOV R0, UR7 ;  /* 0x0000000700007c02 */ /* 0x000fce0008000f00 */
.L_x_150:
[----:B--2---:R2:W3:Y:S02]  /*9540*/  SYNCS.PHASECHK.TRANS64.TRYWAIT P0, [R0+URZ], R3 ;  /* 0x00000003000075a7 */ /* 0x0044e400080011ff */
[----:B---3--:R-:W-:Y:S05]  /*9550*/  @!P0 NANOSLEEP.SYNCS 0x989680 ;  /* 0x009896800000895d */ /* 0x008fea0003900000 */
[----:B------:R-:W3:Y:S02]  /*9560*/  @!P0 SYNCS.PHASECHK.TRANS64 P0, [R0+URZ], R3 ;  /* 0x00000003000085a7 */ /* 0x000ee400080010ff */
[----:B---3--:R-:W-:Y:S05]  /*9570*/  @!P0 BRA `(.L_x_150) ;  /* 0xfffffffc00f08947 */ /* 0x008fea000383ffff */
[----:B------:R-:W-:Y:S05]  /*9580*/  BRA `(.L_x_151) ;  /* 0xffffffa000247947 */ /* 0x000fea000383ffff */
.L_x_68:
[----:B--2---:R2:W3:Y:S02]  /*9590*/  SYNCS.PHASECHK.TRANS64.TRYWAIT P0, [R0+URZ+0x90], R3 ;  /* 0x00009003000075a7 */ /* 0x0044e400080011ff */
[----:B---3--:R-:W-:Y:S05]  /*95a0*/  @!P0 NANOSLEEP.SYNCS 0x989680 ;  /* 0x009896800000895d */ /* 0x008fea0003900000 */
[----:B------:R-:W3:Y:S02]  /*95b0*/  @!P0 SYNCS.PHASECHK.TRANS64 P0, [R0+URZ+0x90], R3 ;  /* 0x00009003000085a7 */ /* 0x000ee400080010ff */
[----:B---3--:R-:W-:Y:S05]  /*95c0*/  @!P0 BRA `(.L_x_68) ;  /* 0xfffffffc00f08947 */ /* 0x008fea000383ffff */
[----:B------:R-:W-:Y:S05]  /*95d0*/  BRA `(.L_x_152) ;  /* 0xffffffa400307947 */ /* 0x000fea000383ffff */
.L_x_71:
[----:B------:R-:W-:Y:S07]  /*95e0*/  MOV R0, UR7 ;  /* 0x0000000700007c02 */ /* 0x000fee0008000f00 */
.L_x_153:
[----:B--2---:R2:W3:Y:S02]  /*95f0*/  SYNCS.PHASECHK.TRANS64.TRYWAIT P0, [R0+URZ+0x88], R3 ;  /* 0x00008803000075a7 */ /* 0x0044e400080011ff */
[----:B---3--:R-:W-:Y:S05]  /*9600*/  @!P0 NANOSLEEP.SYNCS 0x989680 ;  /* 0x009896800000895d */ /* 0x008fea0003900000 */
[----:B------:R-:W3:Y:S02]  /*9610*/  @!P0 SYNCS.PHASECHK.TRANS64 P0, [R0+URZ+0x88], R3 ;  /* 0x00008803000085a7 */ /* 0x000ee400080010ff */
[----:B---3--:R-:W-:Y:S05]  /*9620*/  @!P0 BRA `(.L_x_153) ;  /* 0xfffffffc00f08947 */ /* 0x008fea000383ffff */
[----:B------:R-:W-:Y:S05]  /*9630*/  BRA `(.L_x_70) ;  /* 0xffffffa800107947 */ /* 0x000fea000383ffff */
.L_x_74:
[----:B------:R-:W-:Y:S07]  /*9640*/  MOV R3, UR7 ;  /* 0x0000000700037c02 */ /* 0x000fee0008000f00 */
.L_x_154:
[----:B-1----:R1:W2:Y:S02]  /*9650*/  SYNCS.PHASECHK.TRANS64.TRYWAIT P0, [R3+URZ+0x60], R12 ;  /* 0x0000600c030075a7 */ /* 0x0022a400080011ff */
[----:B--2---:R-:W-:Y:S05]  /*9660*/  @!P0 NANOSLEEP.SYNCS 0x989680 ;  /* 0x009896800000895d */ /* 0x004fea0003900000 */
[----:B------:R-:W2:Y:S02]  /*9670*/  @!P0 SYNCS.PHASECHK.TRANS64 P0, [R3+URZ+0x60], R12 ;  /* 0x0000600c030085a7 */ /* 0x000ea400080010ff */
[----:B--2---:R-:W-:Y:S05]  /*9680*/  @!P0 BRA `(.L_x_154) ;  /* 0xfffffffc00f08947 */ /* 0x004fea000383ffff */
[----:B------:R-:W-:Y:S05]  /*9690*/  BRA `(.L_x_155) ;  /* 0xffffffa800887947 */ /* 0x000fea000383ffff */
.L_x_75:
[----:B-1----:R-:W-:Y:S07]  /*96a0*/  MOV R3, UR7 ;  /* 0x0000000700037c02 */ /* 0x002fee0008000f00 */
.L_x_156:
[----:B-1----:R1:W2:Y:S02]  /*96b0*/  SYNCS.PHASECHK.TRANS64.TRYWAIT P0, [R3+URZ+0x68], R12 ;  /* 0x0000680c030075a7 */ /* 0x0022a400080011ff */
[----:B--2---:R-:W-:Y:S05]  /*96c0*/  @!P0 NANOSLEEP.SYNCS 0x989680 ;  /* 0x009896800000895d */ /* 0x004fea0003900000 */
[----:B------:R-:W2:Y:S02]  /*96d0*/  @!P0 SYNCS.PHASECHK.TRANS64 P0, [R3+URZ+0x68], R12 ;  /* 0x0000680c030085a7 */ /* 0x000ea400080010ff */
[----:B--2---:R-:W-:Y:S05]  /*96e0*/  @!P0 BRA `(.L_x_156) ;  /* 0xfffffffc00f08947 */ /* 0x004fea000383ffff */
[----:B------:R-:W-:Y:S05]  /*96f0*/  BRA `(.L_x_157) ;  /* 0xffffffa800c47947 */ /* 0x000fea000383ffff */
.L_x_76:
[----:B-1----:R-:W-:Y:S07]  /*9700*/  MOV R3, UR7 ;  /* 0x0000000700037c02 */ /* 0x002fee0008000f00 */
.L_x_158:
[----:B-1----:R1:W2:Y:S02]  /*9710*/  SYNCS.PHASECHK.TRANS64.TRYWAIT P0, [R3+URZ+0x70], R12 ;  /* 0x0000700c030075a7 */ /* 0x0022a400080011ff */
[----:B--2---:R-:W-:Y:S05]  /*9720*/  @!P0 NANOSLEEP.SYNCS 0x989680 ;  /* 0x009896800000895d */ /* 0x004fea0003900000 */
[----:B------:R-:W2:Y:S02]  /*9730*/  @!P0 SYNCS.PHASECHK.TRANS64 P0, [R3+URZ+0x70], R12 ;  /* 0x0000700c030085a7 */ /* 0x000ea400080010ff */
[----:B--2---:R-:W-:Y:S05]  /*9740*/  @!P0 BRA `(.L_x_158) ;  /* 0xfffffffc00f08947 */ /* 0x004fea000383ffff */
[----:B------:R-:W-:Y:S05]  /*9750*/  BRA `(.L_x_159) ;  /* 0xffffffac000c7947 */ /* 0x000fea000383ffff */
.L_x_77:
[----:B------:R-:W-:Y:S07]  /*9760*/  MOV R3, UR7 ;  /* 0x0000000700037c02 */ /* 0x000fee0008000f00 */
.L_x_160:
[----:B-1----:R1:W2:Y:S02]  /*9770*/  SYNCS.PHASECHK.TRANS64.TRYWAIT P0, [R3+URZ+0x78], R12 ;  /* 0x0000780c030075a7 */ /* 0x0022a400080011ff */
[----:B--2---:R-:W-:Y:S05]  /*9780*/  @!P0 NANOSLEEP.SYNCS 0x989680 ;  /* 0x009896800000895d */ /* 0x004fea0003900000 */
[----:B------:R-:W2:Y:S02]  /*9790*/  @!P0 SYNCS.PHASECHK.TRANS64 P0, [R3+URZ+0x78], R12 ;  /* 0x0000780c030085a7 */ /* 0x000ea400080010ff */
[----:B--2---:R-:W-:Y:S05]  /*97a0*/  @!P0 BRA `(.L_x_160) ;  /* 0xfffffffc00f08947 */ /* 0x004fea000383ffff */
[----:B------:R-:W-:Y:S05]  /*97b0*/  BRA `(.L_x_161) ;  /* 0xffffffac00947947 */ /* 0x000fea000383ffff */
.L_x_79:
[----:B------:R-:W-:-:S07]  /*97c0*/  MOV R0, UR7 ;  /* 0x0000000700007c02 */ /* 0x000fce0008000f00 */
.L_x_162:
[----:B-1----:R1:W3:Y:S02]  /*97d0*/  SYNCS.PHASECHK.TRANS64.TRYWAIT P0, [R0+URZ+0x60], R3 ;  /* 0x00006003000075a7 */ /* 0x0022e400080011ff */
[----:B---3--:R-:W-:Y:S05]  /*97e0*/  @!P0 NANOSLEEP.SYNCS 0x989680 ;  /* 0x009896800000895d */ /* 0x008fea0003900000 */
[----:B------:R-:W3:Y:S02]  /*97f0*/  @!P0 SYNCS.PHASECHK.TRANS64 P0, [R0+URZ+0x60], R3 ;  /* 0x00006003000085a7 */ /* 0x000ee400080010ff */
[----:B---3--:R-:W-:Y:S05]  /*9800*/  @!P0 BRA `(.L_x_162) ;  /* 0xfffffffc00f08947 */ /* 0x008fea000383ffff */
[----:B------:R-:W-:Y:S05]  /*9810*/  BRA `(.L_x_163) ;  /* 0xffffffb000047947 */ /* 0x000fea000383ffff */
.L_x_80:
[----:B-1----:R-:W-:-:S07]  /*9820*/  MOV R0, UR7 ;  /* 0x0000000700007c02 */ /* 0x002fce0008000f00 */
.L_x_164:
[----:B-1----:R1:W3:Y:S02]  /*9830*/  SYNCS.PHASECHK.TRANS64.TRYWAIT P0, [R0+URZ+0x68], R3 ;  /* 0x00006803000075a7 */ /* 0x0022e400080011ff */
[----:B---3--:R-:W-:Y:S05]  /*9840*/  @!P0 NANOSLEEP.SYNCS 0x989680 ;  /* 0x009896800000895d */ /* 0x008fea0003900000 */
[----:B------:R-:W3:Y:S02]  /*9850*/  @!P0 SYNCS.PHASECHK.TRANS64 P0, [R0+URZ+0x68], R3 ;  /* 0x00006803000085a7 */ /* 0x000ee400080010ff */
[----:B---3--:R-:W-:Y:S05]  /*9860*/  @!P0 BRA `(.L_x_164) ;  /* 0xfffffffc00f08947 */ /* 0x008fea000383ffff */
[----:B------:R-:W-:Y:S05]  /*9870*/  BRA `(.L_x_165) ;  /* 0xffffffac00f47947 */ /* 0x000fea000383ffff */
.L_x_81:
[----:B-1----:R-:W-:-:S07]  /*9880*/  MOV R0, UR7 ;  /* 0x0000000700007c02 */ /* 0x002fce0008000f00 */
.L_x_166:
[----:B-1----:R1:W3:Y:S02]  /*9890*/  SYNCS.PHASECHK.TRANS64.TRYWAIT P0, [R0+URZ+0x70], R3 ;  /* 0x00007003000075a7 */ /* 0x0022e400080011ff */
[----:B---3--:R-:W-:Y:S05]  /*98a0*/  @!P0 NANOSLEEP.SYNCS 0x989680 ;  /* 0x009896800000895d */ /* 0x008fea0003900000 */
[----:B------:R-:W3:Y:S02]  /*98b0*/  @!P0 SYNCS.PHASECHK.TRANS64 P0, [R0+URZ+0x70], R3 ;  /* 0x00007003000085a7 */ /* 0x000ee400080010ff */
[----:B---3--:R-:W-:Y:S05]  /*98c0*/  @!P0 BRA `(.L_x_166) ;  /* 0xfffffffc00f08947 */ /* 0x008fea000383ffff */
[----:B------:R-:W-:Y:S05]  /*98d0*/  BRA `(.L_x_167) ;  /* 0xffffffac00e47947 */ /* 0x000fea000383ffff */
.L_x_83:
[----:B--2---:R2:W4:Y:S02]  /*98e0*/  SYNCS.PHASECHK.TRANS64.TRYWAIT P0, [R0+URZ+0x90], R3 ;  /* 0x00009003000075a7 */ /* 0x00452400080011ff */
[----:B----4-:R-:W-:Y:S05]  /*98f0*/  @!P0 NANOSLEEP.SYNCS 0x989680 ;  /* 0x009896800000895d */ /* 0x010fea0003900000 */
[----:B------:R-:W4:Y:S02]  /*9900*/  @!P0 SYNCS.PHASECHK.TRANS64 P0, [R0+URZ+0x90], R3 ;  /* 0x00009003000085a7 */ /* 0x000f2400080010ff */
[----:B----4-:R-:W-:Y:S05]  /*9910*/  @!P0 BRA `(.L_x_83) ;  /* 0xfffffffc00f08947 */ /* 0x010fea000383ffff */
[----:B------:R-:W-:Y:S05]  /*9920*/  BRA `(.L_x_168) ;  /* 0xffffffb000b47947 */ /* 0x000fea000383ffff */
.L_x_94:
[----:B-1----:R1:W3:Y:S02]  /*9930*/  SYNCS.PHASECHK.TRANS64.TRYWAIT P1, [R0+URZ+0x40], R3 ;  /* 0x00004003000075a7 */ /* 0x0022e400080211ff */
[----:B---3--:R-:W-:Y:S05]  /*9940*/  @!P1 NANOSLEEP.SYNCS 0x989680 ;  /* 0x009896800000995d */ /* 0x008fea0003900000 */
[----:B------:R-:W3:Y:S02]  /*9950*/  @!P1 SYNCS.PHASECHK.TRANS64 P1, [R0+URZ+0x40], R3 ;  /* 0x00004003000095a7 */ /* 0x000ee400080210ff */
[----:B---3--:R-:W-:Y:S05]  /*9960*/  @!P1 BRA `(.L_x_94) ;  /* 0xfffffffc00f09947 */ /* 0x008fea000383ffff */
[----:B------:R-:W-:Y:S05]  /*9970*/  BRA `(.L_x_93) ;  /* 0xffffffbc00cc7947 */ /* 0x000fea000383ffff */
.L_x_96:
[----:B---3--:R3:W4:Y:S02]  /*9980*/  SYNCS.PHASECHK.TRANS64.TRYWAIT P0, [R108+URZ+0xb0], R7 ;  /* 0x0000b0076c0075a7 */ /* 0x00872400080011ff */
[----:B----4-:R-:W-:Y:S05]  /*9990*/  @!P0 NANOSLEEP.SYNCS 0x989680 ;  /* 0x009896800000895d */ /* 0x010fea0003900000 */
[----:B------:R-:W4:Y:S02]  /*99a0*/  @!P0 SYNCS.PHASECHK.TRANS64 P0, [R108+URZ+0xb0], R7 ;  /* 0x0000b0076c0085a7 */ /* 0x000f2400080010ff */
[----:B----4-:R-:W-:Y:S05]  /*99b0*/  @!P0 BRA `(.L_x_96) ;  /* 0xfffffffc00f08947 */ /* 0x010fea000383ffff */
[----:B------:R-:W-:Y:S05]  /*99c0*/  BRA `(.L_x_95) ;  /* 0xffffffc000207947 */ /* 0x000fea000383ffff */
.L_x_104:
[----:B--2---:R2:W3:Y:S02]  /*99d0*/  SYNCS.PHASECHK.TRANS64.TRYWAIT P0, [R55+URZ+0x40], R0 ;  /* 0x00004000370075a7 */ /* 0x0044e400080011ff */
[----:B---3--:R-:W-:Y:S05]  /*99e0*/  @!P0 NANOSLEEP.SYNCS 0x989680 ;  /* 0x009896800000895d */ /* 0x008fea0003900000 */
[----:B------:R-:W3:Y:S02]  /*99f0*/  @!P0 SYNCS.PHASECHK.TRANS64 P0, [R55+URZ+0x40], R0 ;  /* 0x00004000370085a7 */ /* 0x000ee400080010ff */
[----:B---3--:R-:W-:Y:S05]  /*9a00*/  @!P0 BRA `(.L_x_104) ;  /* 0xfffffffc00f08947 */ /* 0x008fea000383ffff */
[----:B------:R-:W-:Y:S05]  /*9a10*/  BRA `(.L_x_103) ;  /* 0xffffffcc00187947 */ /* 0x000fea000383ffff */
.L_x_112:
[----:B--2---:R2:W3:Y:S02]  /*9a20*/  SYNCS.PHASECHK.TRANS64.TRYWAIT P0, [R73+URZ+0x40], R2 ;  /* 0x00004002490075a7 */ /* 0x0044e400080011ff */
[----:B---3--:R-:W-:Y:S05]  /*9a30*/  @!P0 NANOSLEEP.SYNCS 0x989680 ;  /* 0x009896800000895d */ /* 0x008fea0003900000 */
[----:B------:R-:W3:Y:S02]  /*9a40*/  @!P0 SYNCS.PHASECHK.TRANS64 P0, [R73+URZ+0x40], R2 ;  /* 0x00004002490085a7 */ /* 0x000ee400080010ff */
[----:B---3--:R-:W-:Y:S05]  /*9a50*/  @!P0 BRA `(.L_x_112) ;  /* 0xfffffffc00f08947 */ /* 0x008fea000383ffff */
[----:B------:R-:W-:Y:S05]  /*9a60*/  BRA `(.L_x_111) ;  /* 0xffffffd800547947 */ /* 0x000fea000383ffff */
.L_x_120:
[----:B--2---:R2:W3:Y:S02]  /*9a70*/  SYNCS.PHASECHK.TRANS64.TRYWAIT P0, [R76+URZ+0x40], R3 ;  /* 0x000040034c0075a7 */ /* 0x0044e400080011ff */
[----:B---3--:R-:W-:Y:S05]  /*9a80*/  @!P0 NANOSLEEP.SYNCS 0x989680 ;  /* 0x009896800000895d */ /* 0x008fea0003900000 */
[----:B------:R-:W3:Y:S02]  /*9a90*/  @!P0 SYNCS.PHASECHK.TRANS64 P0, [R76+URZ+0x40], R3 ;  /* 0x000040034c0085a7 */ /* 0x000ee400080010ff */
[----:B---3--:R-:W-:Y:S05]  /*9aa0*/  @!P0 BRA `(.L_x_120) ;  /* 0xfffffffc00f08947 */ /* 0x008fea000383ffff */
[----:B------:R-:W-:Y:S05]  /*9ab0*/  BRA `(.L_x_119) ;  /* 0xffffffe4009c7947 */ /* 0x000fea000383ffff */
        .weak           $__internal_0_$__cuda_sm10x_tcgen05_guardrail_trap_col_being_dealloced_not_returned_by_alloc
        .type           $__internal_0_$__cuda_sm10x_tcgen05_guardrail_trap_col_being_dealloced_not_returned_by_alloc,@function
        .size           $__internal_0_$__cuda_sm10x_tcgen05_guardrail_trap_col_being_dealloced_not_returned_by_alloc,($__internal_1_$__cuda_sm10x_tcgen05_guardrail_trap_phase_invalid_during_alloc - $__internal_0_$__cuda_sm10x_tcgen05_guardrail_trap_col_being_dealloced_not_returned_by_alloc)
$__internal_0_$__cuda_sm10x_tcgen05_guardrail_trap_col_being_dealloced_not_returned_by_alloc:
[----:B------:R-:W-:Y:S05]  /*9ac0*/  BPT.TRAP 0x1 ;  /* 0x000000040000795c */ /* 0x000fea0000300000 */
[----:B------:R-:W-:-:S04]  /*9ad0*/  HFMA2 R3, -RZ, RZ, 0, 0 ;  /* 0x00000000ff037431 */ /* 0x000fc800000001ff */
[----:B------:R-:W-:Y:S05]  /*9ae0*/  RET.REL.NODEC R2 `(_ZN7cutlass13device_kernelINS_4gemm6kernel13GemmUniversalIN4cute5tupleIJiiiiEEENS1_10collective13CollectiveMmaINS1_35MainloopSm100TmaUmmaWarpSpecializedILi4ELi2ELi4ENS5_IJNS4_1CILi1EEESB_SB_EEEEENS5_IJNSA_ILi64EEENSA_ILi256EEENSA_ILi32EEEEEEaNS5_IJlSB_lEEEaSI_NS4_8TiledMMAINS4_8MMA_AtomIJNS4_15SM100_MMA_S8_SSIaaiLi64ELi256ELNS4_4UMMA5MajorE0ELSN_0ELNSM_8SaturateE0EEEEEENS4_6LayoutISC_NS5_IJNSA_ILi0EEESS_SS_EEEEENS5_IJNS4_10UnderscoreESV_SV_EEEEENS4_13SM90_TMA_LOADENS4_14ComposedLayoutINS4_7SwizzleILi1ELi4ELi3EEENS4_18smem_ptr_flag_bitsILi8EEENSR_INS5_IJNSA_ILi8EEESG_EEENS5_IJSG_SB_EEEEEEEvNS4_8identityESY_S18_vS19_EENS_8epilogue10collective18CollectiveEpilogueINS1B_23Sm100TmaWarpSpecializedILi4ELi2ELi32ELb0ELb0EEEJSH_NS5_IJNSR_ISE_SB_EES1G_EEEaSI_aSI_NS1B_6fusion15FusionCallbacksIS1F_NS1I_17LinearCombinationIaiaiLNS_15FloatRoundStyleE2EEESH_S1H_JEEENS4_5SM1004TMEM4LOAD26SM100_TMEM_LOAD_16dp32b32xESY_NSZ_INS10_ILi2ELi4ELi3EEES13_NSR_INS5_IJS14_SE_EEENS5_IJSE_SB_EEEEEEENS4_39AutoVectorizingCopyWithAssumedAlignmentILi128EEENS4_14SM90_TMA_STOREES1W_S1Y_S1Y_EEEvvEEEEvNT_6ParamsE) ;  /* 0xffffff6402447950 */ /* 0x000fea0003c3ffff */
        .weak           $__internal_1_$__cuda_sm10x_tcgen05_guardrail_trap_phase_invalid_during_alloc
        .type           $__internal_1_$__cuda_sm10x_tcgen05_guardrail_trap_phase_invalid_during_alloc,@function
        .size           $__internal_1_$__cuda_sm10x_tcgen05_guardrail_trap_phase_invalid_during_alloc,($__internal_2_$__cuda_sm10x_tcgen05_guardrail_trap_unallocated_columns_being_dealloced - $__internal_1_$__cuda_sm10x_tcgen05_guardrail_trap_phase_invalid_during_alloc)
$__internal_1_$__cuda_sm10x_tcgen05_guardrail_trap_phase_invalid_during_alloc:
[----:B------:R-:W-:Y:S05]  /*9af0*/  BPT.TRAP 0x1 ;  /* 0x000000040000795c */ /* 0x000fea0000300000 */
[----:B------:R-:W-:-:S04]  /*9b00*/  MOV R3, 0x0 ;  /* 0x0000000000037802 */ /* 0x000fc80000000f00 */
[----:B------:R-:W-:Y:S05]  /*9b10*/  RET.REL.NODEC R2 `(_ZN7cutlass13device_kernelINS_4gemm6kernel13GemmUniversalIN4cute5tupleIJiiiiEEENS1_10collective13CollectiveMmaINS1_35MainloopSm100TmaUmmaWarpSpecializedILi4ELi2ELi4ENS5_IJNS4_1CILi1EEESB_SB_EEEEENS5_IJNSA_ILi64EEENSA_ILi256EEENSA_ILi32EEEEEEaNS5_IJlSB_lEEEaSI_NS4_8TiledMMAINS4_8MMA_AtomIJNS4_15SM100_MMA_S8_SSIaaiLi64ELi256ELNS4_4UMMA5MajorE0ELSN_0ELNSM_8SaturateE0EEEEEENS4_6LayoutISC_NS5_IJNSA_ILi0EEESS_SS_EEEEENS5_IJNS4_10UnderscoreESV_SV_EEEEENS4_13SM90_TMA_LOADENS4_14ComposedLayoutINS4_7SwizzleILi1ELi4ELi3EEENS4_18smem_ptr_flag_bitsILi8EEENSR_INS5_IJNSA_ILi8EEESG_EEENS5_IJSG_SB_EEEEEEEvNS4_8identityESY_S18_vS19_EENS_8epilogue10collective18CollectiveEpilogueINS1B_23Sm100TmaWarpSpecializedILi4ELi2ELi32ELb0ELb0EEEJSH_NS5_IJNSR_ISE_SB_EES1G_EEEaSI_aSI_NS1B_6fusion15FusionCallbacksIS1F_NS1I_17LinearCombinationIaiaiLNS_15FloatRoundStyleE2EEESH_S1H_JEEENS4_5SM1004TMEM4LOAD26SM100_TMEM_LOAD_16dp32b32xESY_NSZ_INS10_ILi2ELi4ELi3EEES13_NSR_INS5_IJS14_SE_EEENS5_IJSE_SB_EEEEEEENS4_39AutoVectorizingCopyWithAssumedAlignmentILi128EEENS4_14SM90_TMA_STOREES1W_S1Y_S1Y_EEEvvEEEEvNT_6ParamsE) ;  /* 0xffffff6402387950 */ /* 0x000fea0003c3ffff */
        .weak           $__internal_2_$__cuda_sm10x_tcgen05_guardrail_trap_unallocated_columns_being_dealloced
        .type           $__internal_2_$__cuda_sm10x_tcgen05_guardrail_trap_unallocated_columns_being_dealloced,@function
        .size           $__internal_2_$__cuda_sm10x_tcgen05_guardrail_trap_unallocated_columns_being_dealloced,(.L_x_170 - $__internal_2_$__cuda_sm10x_tcgen05_guardrail_trap_unallocated_columns_being_dealloced)
$__internal_2_$__cuda_sm10x_tcgen05_guardrail_trap_unallocated_columns_being_dealloced:
[----:B------:R-:W-:Y:S05]  /*9b20*/  BPT.TRAP 0x1 ;  /* 0x000000040000795c */ /* 0x000fea0000300000 */
[----:B------:R-:W-:-:S04]  /*9b30*/  HFMA2 R3, -RZ, RZ, 0, 0 ;  /* 0x00000000ff037431 */ /* 0x000fc800000001ff */
[----:B------:R-:W-:Y:S05]  /*9b40*/  RET.REL.NODEC R2 `(_ZN7cutlass13device_kernelINS_4gemm6kernel13GemmUniversalIN4cute5tupleIJiiiiEEENS1_10collective13CollectiveMmaINS1_35MainloopSm100TmaUmmaWarpSpecializedILi4ELi2ELi4ENS5_IJNS4_1CILi1EEESB_SB_EEEEENS5_IJNSA_ILi64EEENSA_ILi256EEENSA_ILi32EEEEEEaNS5_IJlSB_lEEEaSI_NS4_8TiledMMAINS4_8MMA_AtomIJNS4_15SM100_MMA_S8_SSIaaiLi64ELi256ELNS4_4UMMA5MajorE0ELSN_0ELNSM_8SaturateE0EEEEEENS4_6LayoutISC_NS5_IJNSA_ILi0EEESS_SS_EEEEENS5_IJNS4_10UnderscoreESV_SV_EEEEENS4_13SM90_TMA_LOADENS4_14ComposedLayoutINS4_7SwizzleILi1ELi4ELi3EEENS4_18smem_ptr_flag_bitsILi8EEENSR_INS5_IJNSA_ILi8EEESG_EEENS5_IJSG_SB_EEEEEEEvNS4_8identityESY_S18_vS19_EENS_8epilogue10collective18CollectiveEpilogueINS1B_23Sm100TmaWarpSpecializedILi4ELi2ELi32ELb0ELb0EEEJSH_NS5_IJNSR_ISE_SB_EES1G_EEEaSI_aSI_NS1B_6fusion15FusionCallbacksIS1F_NS1I_17LinearCombinationIaiaiLNS_15FloatRoundStyleE2EEESH_S1H_JEEENS4_5SM1004TMEM4LOAD26SM100_TMEM_LOAD_16dp32b32xESY_NSZ_INS10_ILi2ELi4ELi3EEES13_NSR_INS5_IJS14_SE_EEENS5_IJSE_SB_EEEEEEENS4_39AutoVectorizingCopyWithAssumedAlignmentILi128EEENS4_14SM90_TMA_STOREES1W_S1Y_S1Y_EEEvvEEEEvNT_6ParamsE) ;  /* 0xffffff64022c7950 */ /* 0x000fea0003c3ffff */
.L_x_169:
[----:B------:R-:W-:-:S00]  /*9b50*/  BRA `(.L_x_169) ;  /* 0xfffffffc00fc7947 */ /* 0x000fc0000383ffff */
[----:B------:R-:W-:-:S00]  /*9b60*/  NOP ;  /* 0x0000000000007918 */ /* 0x000fc00000000000 */
        /* <DEDUP_REMOVED lines=9> */
.L_x_170:


//--------------------- .nv.global.init           --------------------------
	.section	.nv.global.init,"aw",@progbits
.nv.global.init:
	.type		$str$27,@object
	.size		$str$27,($str$28 - $str$27)
$str$27:
        /*0000*/ 	.byte	0x28, 0x61, 0x64, 0x64, 0x72, 0x65, 0x73, 0x73, 0x20, 0x26, 0x20, 0x6d, 0x61, 0x73, 0x6b, 0x29
        /*0010*/ 	.byte	0x20, 0x3d, 0x3d, 0x20, 0x30, 0x00
	.type		$str$28,@object
	.size		$str$28,($str$26 - $str$28)
$str$28:
        /*0016*/ 	.byte	0x2f, 0x74, 0x6d, 0x70, 0x2f, 0x63, 0x75, 0x74, 0x6c, 0x61, 0x73, 0x73, 0x5f, 0x73, 0x77, 0x65
        /*0026*/ 	.byte	0x65, 0x70, 0x5f, 0x73, 0x72, 0x63, 0x2f, 0x69, 0x6e, 0x63, 0x6c, 0x75, 0x64, 0x65, 0x2f, 0x63
        /*0036*/ 	.byte	0x75, 0x74, 0x65, 0x2f, 0x70, 0x6f, 0x69, 0x6e, 0x74, 0x65, 0x72, 0x5f, 0x66, 0x6c, 0x61, 0x67
        /*0046*/ 	.byte	0x67, 0x65, 0x64, 0x2e, 0x68, 0x70, 0x70, 0x00
	.type		$str$26,@object
	.size		$str$26,($str$25 - $str$26)
$str$26:
        /*004e*/ 	.byte	0x2f, 0x74, 0x6d, 0x70, 0x2f, 0x63, 0x75, 0x74, 0x6c, 0x61, 0x73, 0x73, 0x5f, 0x73, 0x77, 0x65
        /*005e*/ 	.byte	0x65, 0x70, 0x5f, 0x73, 0x72, 0x63, 0x2f, 0x69, 0x6e, 0x63, 0x6c, 0x75, 0x64, 0x65, 0x2f, 0x63
        /*006e*/ 	.byte	0x75, 0x74, 0x65, 0x2f, 0x61, 0x74, 0x6f, 0x6d, 0x2f, 0x63, 0x6f, 0x70, 0x79, 0x5f, 0x74, 0x72
        /*007e*/ 	.byte	0x61, 0x69, 0x74, 0x73, 0x5f, 0x73, 0x6d, 0x31, 0x30, 0x30, 0x2e, 0x68, 0x70, 0x70, 0x00
	.type		$str$25,@object
	.size		$str$25,(__unnamed_1 - $str$25)
$str$25:
        /*008d*/ 	.byte	0x28, 0x28, 0x75, 0x69, 0x6e, 0x74, 0x33, 0x32, 0x5f, 0x74, 0x28, 0x74, 0x68, 0x72, 0x65, 0x61
        /*009d*/ 	.byte	0x64, 0x49, 0x64, 0x78, 0x2e, 0x78, 0x29, 0x20, 0x2f, 0x20, 0x33, 0x32, 0x29, 0x20, 0x25, 0x20
        /*00ad*/ 	.byte	0x34, 0x29, 0x20, 0x3d, 0x3d, 0x20, 0x28, 0x28, 0x28, 0x74, 0x6d, 0x65, 0x6d, 0x5f, 0x61, 0x64
        /*00bd*/ 	.byte	0x64, 0x72, 0x20, 0x3e, 0x3e, 0x20, 0x31, 0x36, 0x29, 0x20, 0x2f, 0x20, 0x33, 0x32, 0x29, 0x20
        /*00cd*/ 	.byte	0x25, 0x20, 0x34, 0x29, 0x00
	.type		__unnamed_1,@object
	.size		__unnamed_1,(__unnamed_2 - __unnamed_1)
__unnamed_1:
        /*00d2*/ 	.byte	0x61, 0x75, 0x74, 0x6f, 0x20, 0x63, 0x75, 0x74, 0x65, 0x3a, 0x3a, 0x61, 0x73, 0x5f, 0x70, 0x6f
        /* <DEDUP_REMOVED lines=24> */
        /*0262*/ 	.byte	0x00
	.type		__unnamed_2,@object
	.size		__unnamed_2,(__unnamed_3 - __unnamed_2)
__unnamed_2:
        /* <DEDUP_REMOVED lines=26> */
	.type		__unnamed_3,@object
	.size		__unnamed_3,(.L_3 - __unnamed_3)
__unnamed_3:
        /* <DEDUP_REMOVED lines=41> */
.L_3:


//--------------------- .nv.shared._ZN7cutlass13device_kernelINS_4gemm6kernel13GemmUniversalIN4cute5tupleIJiiiiEEENS1_10collective13CollectiveMmaINS1_35MainloopSm100TmaUmmaWarpSpecializedILi4ELi2ELi4ENS5_IJNS4_1CILi1EEESB_SB_EEEEENS5_IJNSA_ILi64EEENSA_ILi256EEENSA_ILi32EEEEEEaNS5_IJlSB_lEEEaSI_NS4_8TiledMMAINS4_8MMA_AtomIJNS4_15SM100_MMA_S8_SSIaaiLi64ELi256ELNS4_4UMMA5MajorE0ELSN_0ELNSM_8SaturateE0EEEEEENS4_6LayoutISC_NS5_IJNSA_ILi0EEESS_SS_EEEEENS5_IJNS4_10UnderscoreESV_SV_EEEEENS4_13SM90_TMA_LOADENS4_14ComposedLayoutINS4_7SwizzleILi1ELi4ELi3EEENS4_18smem_ptr_flag_bitsILi8EEENSR_INS5_IJNSA_ILi8EEESG_EEENS5_IJSG_SB_EEEEEEEvNS4_8identityESY_S18_vS19_EENS_8epilogue10collective18CollectiveEpilogueINS1B_23Sm100TmaWarpSpecializedILi4ELi2ELi32ELb0ELb0EEEJSH_NS5_IJNSR_ISE_SB_EES1G_EEEaSI_aSI_NS1B_6fusion15FusionCallbacksIS1F_NS1I_17LinearCombinationIaiaiLNS_15FloatRoundStyleE2EEESH_S1H_JEEENS4_5SM1004TMEM4LOAD26SM100_TMEM_LOAD_16dp32b32xESY_NSZ_INS10_ILi2ELi4ELi3EEES13_NSR_INS5_IJS14_SE_EEENS5_IJSE_SB_EEEEEEENS4_39AutoVectorizingCopyWithAssumedAlignmentILi128EEENS4_14SM90_TMA_STOREES1W_S1Y_S1Y_EEEvvEEEEvNT_6ParamsE --------------------------
	.section	.nv.shared._ZN7cutlass13device_kernelINS_4gemm6kernel13GemmUniversalIN4cute5tupleIJiiiiEEENS1_10collective13CollectiveMmaINS1_35MainloopSm100TmaUmmaWarpSpecializedILi4ELi2ELi4ENS5_IJNS4_1CILi1EEESB_SB_EEEEENS5_IJNSA_ILi64EEENSA_ILi256EEENSA_ILi32EEEEEEaNS5_IJlSB_lEEEaSI_NS4_8TiledMMAINS4_8MMA_AtomIJNS4_15SM100_MMA_S8_SSIaaiLi64ELi256ELNS4_4UMMA5MajorE0ELSN_0ELNSM_8SaturateE0EEEEEENS4_6LayoutISC_NS5_IJNSA_ILi0EEESS_SS_EEEEENS5_IJNS4_10UnderscoreESV_SV_EEEEENS4_13SM90_TMA_LOADENS4_14ComposedLayoutINS4_7SwizzleILi1ELi4ELi3EEENS4_18smem_ptr_flag_bitsILi8EEENSR_INS5_IJNSA_ILi8EEESG_EEENS5_IJSG_SB_EEEEEEEvNS4_8identityESY_S18_vS19_EENS_8epilogue10collective18CollectiveEpilogueINS1B_23Sm100TmaWarpSpecializedILi4ELi2ELi32ELb0ELb0EEEJSH_NS5_IJNSR_ISE_SB_EES1G_EEEaSI_aSI_NS1B_6fusion15FusionCallbacksIS1F_NS1I_17LinearCombinationIaiaiLNS_15FloatRoundStyleE2EEESH_S1H_JEEENS4_5SM1004TMEM4LOAD26SM100_TMEM_LOAD_16dp32b32xESY_NSZ_INS10_ILi2ELi4ELi3EEES13_NSR_INS5_IJS14_SE_EEENS5_IJSE_SB_EEEEEEENS4_39AutoVectorizingCopyWithAssumedAlignmentILi128EEENS4_14SM90_TMA_STOREES1W_S1Y_S1Y_EEEvvEEEEvNT_6ParamsE,"aw",@nobits
	.sectionflags	@""
	.align	16
	.zero		1024


//--------------------- .nv.shared.reserved.0     --------------------------
	.section	.nv.shared.reserved.0,"aw",@nobits
	.weak		__nv_reservedSMEM_offset_0_alias
	.size		__nv_reservedSMEM_offset_0_alias, 0, 64
	.other		__nv_reservedSMEM_offset_0_alias,@"STO_CUDA_RESERVED_SHARED STV_DEFAULT"
__nv_reservedSMEM_offset_0_alias:
	.zero		0
.nv.shared.reserved.0:
	.zero		64
	.weak		__nv_reservedSMEM_tcgen05_partition
	.type		__nv_reservedSMEM_tcgen05_partition,@object
	.size		__nv_reservedSMEM_tcgen05_partition,(.L_0 - __nv_reservedSMEM_tcgen05_partition)
__nv_reservedSMEM_tcgen05_partition:
	.zero		32
.L_0:


//--------------------- .nv.global                --------------------------
	.section	.nv.global,"aw",@nobits
.nv.global:
	.type		_ZN39_INTERNAL_e19f293c_4_k_cu_3a434b3e_97154cute1_E,@object
	.size		_ZN39_INTERNAL_e19f293c_4_k_cu_3a434b3e_97154cute1_E,(_ZN39_INTERNAL_e19f293c_4_k_cu_3a434b3e_97154cuda3std3__45__cpo6cbeginE - _ZN39_INTERNAL_e19f293c_4_k_cu_3a434b3e_97154cute1_E)
_ZN39_INTERNAL_e19f293c_4_k_cu_3a434b3e_97154cute1_E:
	.zero		1
	.type		_ZN39_INTERNAL_e19f293c_4_k_cu_3a434b3e_97154cuda3std3__45__cpo6cbeginE,@object
	.size		_ZN39_INTERNAL_e19f293c_4_k_cu_3a434b3e_97154cuda3std3__45__cpo6cbeginE,(_ZN39_INTERNAL_e19f293c_4_k_cu_3a434b3e_97154cuda3std3__48in_placeE - _ZN39_INTERNAL_e19f293c_4_k_cu_3a434b3e_97154cuda3std3__45__cpo6cbeginE)
_ZN39_INTERNAL_e19f293c_4_k_cu_3a434b3e_97154cuda3std3__45__cpo6cbeginE:
	.zero		1
	.type		_ZN39_INTERNAL_e19f293c_4_k_cu_3a434b3e_97154cuda3std3__48in_placeE,@object
	.size		_ZN39_INTERNAL_e19f293c_4_k_cu_3a434b3e_97154cuda3std3__48in_placeE,(_ZN39_INTERNAL_e19f293c_4_k_cu_3a434b3e_97154cuda3std6ranges3__45__cpo9iter_moveE - _ZN39_INTERNAL_e19f293c_4_k_cu_3a434b3e_97154cuda3std3__48in_placeE)
_ZN39_INTERNAL_e19f293c_4_k_cu_3a434b3e_97154cuda3std3__48in_placeE:
	.zero		1
	.type		_ZN39_INTERNAL_e19f293c_4_k_cu_3a434b3e_97154cuda3std6ranges3__45__cpo9iter_moveE,@object
	.size		_ZN39_INTERNAL_e19f293c_4_k_cu_3a434b3e_97154cuda3std6ranges3__45__cpo9iter_moveE,(_ZN39_INTERNAL_e19f293c_4_k_cu_3a434b3e_97154cuda3std3__45__cpo5beginE - _ZN39_INTERNAL_e19f293c_4_k_cu_3a434b3e_97154cuda3std6ranges3__45__cpo9iter_moveE)
_ZN39_INTERNAL_e19f293c_4_k_cu_3a434b3e_97154cuda3std6ranges3__45__cpo9iter_moveE:
	.zero		1
	.type		_ZN39_INTERNAL_e19f293c_4_k_cu_3a434b3e_97154cuda3std3__45__cpo5beginE,@object
	.size		_ZN39_INTERNAL_e19f293c_4_k_cu_3a434b3e_97154cuda3std3__45__cpo5beginE,(_ZN39_INTERNAL_e19f293c_4_k_cu_3a434b3e_97154cuda3std3__441_GLOBAL__N__e19f293c_4_k_cu_3a434b3e_97156ignoreE - _ZN39_INTERNAL_e19f293c_4_k_cu_3a434b3e_97154cuda3std3__45__cpo5beginE)
_ZN39_INTERNAL_e19f293c_4_k_cu_3a434b3e_97154cuda3std3__45__cpo5beginE:
	.zero		1
	.type		_ZN39_INTERNAL_e19f293c_4_k_cu_3a434b3e_97154cuda3std3__441_GLOBAL__N__e19f293c_4_k_cu_3a434b3e_97156ignoreE,@object
	.size		_ZN39_INTERNAL_e19f293c_4_k_cu_3a434b3e_97154cuda3std3__441_GLOBAL__N__e19f293c_4_k_cu_3a434b3e_97156ignoreE,(_ZN39_INTERNAL_e19f293c_4_k_cu_3a434b3e_97154cute7productE - _ZN39_INTERNAL_e19f293c_4_k_cu_3a434b3e_97154cuda3std3__441_GLOBAL__N__e19f293c_4_k_cu_3a434b3e_97156ignoreE)
_ZN39_INTERNAL_e19f293c_4_k_cu_3a434b3e_97154cuda3std3__441_GLOBAL__N__e19f293c_4_k_cu_3a434b3e_97156ignoreE:
	.zero		1
	.type		_ZN39_INTERNAL_e19f293c_4_k_cu_3a434b3e_97154cute7productE,@object
	.size		_ZN39_INTERNAL_e19f293c_4_k_cu_3a434b3e_97154cute7productE,(_ZN39_INTERNAL_e19f293c_4_k_cu_3a434b3e_97154cuda3std3__45__cpo3endE - _ZN39_INTERNAL_e19f293c_4_k_cu_3a434b3e_97154cute7productE)
_ZN39_INTERNAL_e19f293c_4_k_cu_3a434b3e_97154cute7productE:
	.zero		1
	.type		_ZN39_INTERNAL_e19f293c_4_k_cu_3a434b3e_97154cuda3std3__45__cpo3endE,@object
	.size		_ZN39_INTERNAL_e19f293c_4_k_cu_3a434b3e_97154cuda3std3__45__cpo3endE,(_ZN39_INTERNAL_e19f293c_4_k_cu_3a434b3e_97154cuda3std3__419piecewise_constructE - _ZN39_INTERNAL_e19f293c_4_k_cu_3a434b3e_97154cuda3std3__45__cpo3endE)
_ZN39_INTERNAL_e19f293c_4_k_cu_3a434b3e_97154cuda3std3__45__cpo3endE:
	.zero		1
	.type		_ZN39_INTERNAL_e19f293c_4_k_cu_3a434b3e_97154cuda3std3__419piecewise_constructE,@object
	.size		_ZN39_INTERNAL_e19f293c_4_k_cu_3a434b3e_97154cuda3std3__419piecewise_constructE,(_ZN39_INTERNAL_e19f293c_4_k_cu_3a434b3e_97154cuda3std3__45__cpo4cendE - _ZN39_INTERNAL_e19f293c_4_k_cu_3a434b3e_97154cuda3std3__419piecewise_constructE)
_ZN39_INTERNAL_e19f293c_4_k_cu_3a434b3e_97154cuda3std3__419piecewise_constructE:
	.zero		1
	.type		_ZN39_INTERNAL_e19f293c_4_k_cu_3a434b3e_97154cuda3std3__45__cpo4cendE,@object
	.size		_ZN39_INTERNAL_e19f293c_4_k_cu_3a434b3e_97154cuda3std3__45__cpo4cendE,(_ZN39_INTERNAL_e19f293c_4_k_cu_3a434b3e_97154cuda3std6ranges3__45__cpo4swapE - _ZN39_INTERNAL_e19f293c_4_k_cu_3a434b3e_97154cuda3std3__45__cpo4cendE)
_ZN39_INTERNAL_e19f293c_4_k_cu_3a434b3e_97154cuda3std3__45__cpo4cendE:
	.zero		1
	.type		_ZN39_INTERNAL_e19f293c_4_k_cu_3a434b3e_97154cuda3std6ranges3__45__cpo4swapE,@object
	.size		_ZN39_INTERNAL_e19f293c_4_k_cu_3a434b3e_97154cuda3std6ranges3__45__cpo4swapE,(.L_11 - _ZN39_INTERNAL_e19f293c_4_k_cu_3a434b3e_97154cuda3std6ranges3__45__cpo4swapE)
_ZN39_INTERNAL_e19f293c_4_k_cu_3a434b3e_97154cuda3std6ranges3__45__cpo4swapE:
	.zero		1
.L_11:


//--------------------- .nv.constant0._ZN7cutlass13device_kernelINS_4gemm6kernel13GemmUniversalIN4cute5tupleIJiiiiEEENS1_10collective13CollectiveMmaINS1_35MainloopSm100TmaUmmaWarpSpecializedILi4ELi2ELi4ENS5_IJNS4_1CILi1EEESB_SB_EEEEENS5_IJNSA_ILi64EEENSA_ILi256EEENSA_ILi32EEEEEEaNS5_IJlSB_lEEEaSI_NS4_8TiledMMAINS4_8MMA_AtomIJNS4_15SM100_MMA_S8_SSIaaiLi64ELi256ELNS4_4UMMA5MajorE0ELSN_0ELNSM_8SaturateE0EEEEEENS4_6LayoutISC_NS5_IJNSA_ILi0EEESS_SS_EEEEENS5_IJNS4_10UnderscoreESV_SV_EEEEENS4_13SM90_TMA_LOADENS4_14ComposedLayoutINS4_7SwizzleILi1ELi4ELi3EEENS4_18smem_ptr_flag_bitsILi8EEENSR_INS5_IJNSA_ILi8EEESG_EEENS5_IJSG_SB_EEEEEEEvNS4_8identityESY_S18_vS19_EENS_8epilogue10collective18CollectiveEpilogueINS1B_23Sm100TmaWarpSpecializedILi4ELi2ELi32ELb0ELb0EEEJSH_NS5_IJNSR_ISE_SB_EES1G_EEEaSI_aSI_NS1B_6fusion15FusionCallbacksIS1F_NS1I_17LinearCombinationIaiaiLNS_15FloatRoundStyleE2EEESH_S1H_JEEENS4_5SM1004TMEM4LOAD26SM100_TMEM_LOAD_16dp32b32xESY_NSZ_INS10_ILi2ELi4ELi3EEES13_NSR_INS5_IJS14_SE_EEENS5_IJSE_SB_EEEEEEENS4_39AutoVectorizingCopyWithAssumedAlignmentILi128EEENS4_14SM90_TMA_STOREES1W_S1Y_S1Y_EEEvvEEEEvNT_6ParamsE --------------------------
	.section	.nv.constant0._ZN7cutlass13device_kernelINS_4gemm6kernel13GemmUniversalIN4cute5tupleIJiiiiEEENS1_10collective13CollectiveMmaINS1_35MainloopSm100TmaUmmaWarpSpecializedILi4ELi2ELi4ENS5_IJNS4_1CILi1EEESB_SB_EEEEENS5_IJNSA_ILi64EEENSA_ILi256EEENSA_ILi32EEEEEEaNS5_IJlSB_lEEEaSI_NS4_8TiledMMAINS4_8MMA_AtomIJNS4_15SM100_MMA_S8_SSIaaiLi64ELi256ELNS4_4UMMA5MajorE0ELSN_0ELNSM_8SaturateE0EEEEEENS4_6LayoutISC_NS5_IJNSA_ILi0EEESS_SS_EEEEENS5_IJNS4_10UnderscoreESV_SV_EEEEENS4_13SM90_TMA_LOADENS4_14ComposedLayoutINS4_7SwizzleILi1ELi4ELi3EEENS4_18smem_ptr_flag_bitsILi8EEENSR_INS5_IJNSA_ILi8EEESG_EEENS5_IJSG_SB_EEEEEEEvNS4_8identityESY_S18_vS19_EENS_8epilogue10collective18CollectiveEpilogueINS1B_23Sm100TmaWarpSpecializedILi4ELi2ELi32ELb0ELb0EEEJSH_NS5_IJNSR_ISE_SB_EES1G_EEEaSI_aSI_NS1B_6fusion15FusionCallbacksIS1F_NS1I_17LinearCombinationIaiaiLNS_15FloatRoundStyleE2EEESH_S1H_JEEENS4_5SM1004TMEM4LOAD26SM100_TMEM_LOAD_16dp32b32xESY_NSZ_INS10_ILi2ELi4ELi3EEES13_NSR_INS5_IJS14_SE_EEENS5_IJSE_SB_EEEEEEENS4_39AutoVectorizingCopyWithAssumedAlignmentILi128EEENS4_14SM90_TMA_STOREES1W_S1Y_S1Y_EEEvvEEEEvNT_6ParamsE,"a",@progbits
	.sectionflags	@""
	.align	4
.nv.constant0._ZN7cutlass13device_kernelINS_4gemm6kernel13GemmUniversalIN4cute5tupleIJiiiiEEENS1_10collective13CollectiveMmaINS1_35MainloopSm100TmaUmmaWarpSpecializedILi4ELi2ELi4ENS5_IJNS4_1CILi1EEESB_SB_EEEEENS5_IJNSA_ILi64EEENSA_ILi256EEENSA_ILi32EEEEEEaNS5_IJlSB_lEEEaSI_NS4_8TiledMMAINS4_8MMA_AtomIJNS4_15SM100_MMA_S8_SSIaaiLi64ELi256ELNS4_4UMMA5MajorE0ELSN_0ELNSM_8SaturateE0EEEEEENS4_6LayoutISC_NS5_IJNSA_ILi0EEESS_SS_EEEEENS5_IJNS4_10UnderscoreESV_SV_EEEEENS4_13SM90_TMA_LOADENS4_14ComposedLayoutINS4_7SwizzleILi1ELi4ELi3EEENS4_18smem_ptr_flag_bitsILi8EEENSR_INS5_IJNSA_ILi8EEESG_EEENS5_IJSG_SB_EEEEEEEvNS4_8identityESY_S18_vS19_EENS_8epilogue10collective18CollectiveEpilogueINS1B_23Sm100TmaWarpSpecializedILi4ELi2ELi32ELb0ELb0EEEJSH_NS5_IJNSR_ISE_SB_EES1G_EEEaSI_aSI_NS1B_6fusion15FusionCallbacksIS1F_NS1I_17LinearCombinationIaiaiLNS_15FloatRoundStyleE2EEESH_S1H_JEEENS4_5SM1004TMEM4LOAD26SM100_TMEM_LOAD_16dp32b32xESY_NSZ_INS10_ILi2ELi4ELi3EEES13_NSR_INS5_IJS14_SE_EEENS5_IJSE_SB_EEEEEEENS4_39AutoVectorizingCopyWithAssumedAlignmentILi128EEENS4_14SM90_TMA_STOREES1W_S1Y_S1Y_EEEvvEEEEvNT_6ParamsE:
	.zero		2944


//--------------------- SYMBOLS --------------------------

	.type		.nv.reservedSmem.offset0,@object
	.size		.nv.reservedSmem.offset0,0x4
	.type		.nv.reservedSmem.cap,@object
	.size		.nv.reservedSmem.cap,0x4
	.type		__assertfail,@function
